//
// Generated by NVIDIA NVVM Compiler
//
// Compiler Build ID: CL-36424714
// Cuda compilation tools, release 13.0, V13.0.88
// Based on NVVM 20.0.0
//

.version 9.0
.target sm_100
.address_size 64

	// .globl	_Z13static_kernelPiPdi
.global .align 4 .b8 __cudart_i2opi_f[24] = {65, 144, 67, 60, 153, 149, 98, 219, 192, 221, 52, 245, 209, 87, 39, 252, 41, 21, 68, 78, 110, 131, 249, 162};

.visible .entry _Z13static_kernelPiPdi(
	.param .u64 .ptr .align 1 _Z13static_kernelPiPdi_param_0,
	.param .u64 .ptr .align 1 _Z13static_kernelPiPdi_param_1,
	.param .u32 _Z13static_kernelPiPdi_param_2
)
{
	.local .align 4 .b8 	__local_depot0[28];
	.reg .b64 	%SP;
	.reg .b64 	%SPL;
	.reg .pred 	%p<19>;
	.reg .b32 	%r<89>;
	.reg .b32 	%f<57>;
	.reg .b64 	%rd<46>;
	.reg .b64 	%fd<13>;

	mov.u64 	%SPL, __local_depot0;
	ld.param.u64 	%rd15, [_Z13static_kernelPiPdi_param_0];
	ld.param.u64 	%rd16, [_Z13static_kernelPiPdi_param_1];
	ld.param.u32 	%r38, [_Z13static_kernelPiPdi_param_2];
	add.u64 	%rd1, %SPL, 0;
	add.u64 	%rd2, %SPL, 0;
	mov.u32 	%r39, %ctaid.x;
	mov.u32 	%r1, %ntid.x;
	mov.u32 	%r40, %tid.x;
	mad.lo.s32 	%r79, %r39, %r1, %r40;
	setp.ge.s32 	%p1, %r79, %r38;
	@%p1 bra 	$L__BB0_22;
	mov.u32 	%r41, %nctaid.x;
	mul.lo.s32 	%r3, %r1, %r41;
	cvta.to.global.u64 	%rd3, %rd15;
	cvta.to.global.u64 	%rd4, %rd16;
	mov.u64 	%rd31, __cudart_i2opi_f;
$L__BB0_2:
	mul.wide.s32 	%rd19, %r79, 4;
	add.s64 	%rd20, %rd3, %rd19;
	ld.global.u32 	%r5, [%rd20];
	setp.lt.s32 	%p2, %r5, 1;
	mov.f64 	%fd12, 0d0000000000000000;
	@%p2 bra 	$L__BB0_21;
	mul.lo.s32 	%r43, %r5, 10000;
	max.s32 	%r6, %r43, 1;
	mov.f64 	%fd12, 0d0000000000000000;
	mov.b32 	%r80, 0;
$L__BB0_4:
	cvt.rn.f32.u32 	%f1, %r80;
	mul.f32 	%f2, %f1, 0f38D1B717;
	mul.f32 	%f15, %f2, 0f3F22F983;
	cvt.rni.s32.f32 	%r84, %f15;
	cvt.rn.f32.s32 	%f16, %r84;
	fma.rn.f32 	%f17, %f16, 0fBFC90FDA, %f2;
	fma.rn.f32 	%f18, %f16, 0fB3A22168, %f17;
	fma.rn.f32 	%f55, %f16, 0fA7C234C5, %f18;
	abs.f32 	%f4, %f2;
	setp.ltu.f32 	%p3, %f4, 0f47CE4780;
	@%p3 bra 	$L__BB0_12;
	setp.neu.f32 	%p4, %f4, 0f7F800000;
	@%p4 bra 	$L__BB0_7;
	mov.f32 	%f21, 0f00000000;
	mul.rn.f32 	%f55, %f2, %f21;
	mov.b32 	%r84, 0;
	bra.uni 	$L__BB0_12;
$L__BB0_7:
	mov.b32 	%r9, %f2;
	shl.b32 	%r45, %r9, 8;
	or.b32  	%r10, %r45, -2147483648;
	mov.b64 	%rd44, 0;
	mov.b32 	%r81, 0;
	mov.u64 	%rd42, %rd31;
	mov.u64 	%rd43, %rd2;
$L__BB0_8:
	.pragma "nounroll";
	ld.global.nc.u32 	%r46, [%rd42];
	mad.wide.u32 	%rd23, %r46, %r10, %rd44;
	shr.u64 	%rd44, %rd23, 32;
	st.local.u32 	[%rd43], %rd23;
	add.s32 	%r81, %r81, 1;
	add.s64 	%rd43, %rd43, 4;
	add.s64 	%rd42, %rd42, 4;
	setp.ne.s32 	%p5, %r81, 6;
	@%p5 bra 	$L__BB0_8;
	shr.u32 	%r47, %r9, 23;
	st.local.u32 	[%rd2+24], %rd44;
	and.b32  	%r13, %r47, 31;
	add.s32 	%r48, %r47, -128;
	shr.u32 	%r49, %r48, 5;
	mul.wide.u32 	%rd24, %r49, 4;
	sub.s64 	%rd11, %rd2, %rd24;
	ld.local.u32 	%r82, [%rd11+24];
	ld.local.u32 	%r83, [%rd11+20];
	setp.eq.s32 	%p6, %r13, 0;
	@%p6 bra 	$L__BB0_11;
	shf.l.wrap.b32 	%r82, %r83, %r82, %r13;
	ld.local.u32 	%r50, [%rd11+16];
	shf.l.wrap.b32 	%r83, %r50, %r83, %r13;
$L__BB0_11:
	shr.u32 	%r51, %r82, 30;
	shf.l.wrap.b32 	%r52, %r83, %r82, 2;
	shl.b32 	%r53, %r83, 2;
	shr.u32 	%r54, %r52, 31;
	add.s32 	%r84, %r54, %r51;
	shr.s32 	%r55, %r52, 31;
	xor.b32  	%r56, %r55, %r52;
	xor.b32  	%r57, %r55, %r53;
	cvt.u64.u32 	%rd25, %r56;
	shl.b64 	%rd26, %rd25, 32;
	cvt.u64.u32 	%rd27, %r57;
	or.b64  	%rd28, %rd26, %rd27;
	cvt.rn.f64.s64 	%fd6, %rd28;
	mul.f64 	%fd7, %fd6, 0d3BF921FB54442D19;
	cvt.rn.f32.f64 	%f19, %fd7;
	neg.f32 	%f20, %f19;
	setp.lt.s32 	%p7, %r52, 0;
	selp.f32 	%f55, %f20, %f19, %p7;
$L__BB0_12:
	mul.rn.f32 	%f22, %f55, %f55;
	and.b32  	%r59, %r84, 1;
	setp.eq.b32 	%p8, %r59, 1;
	selp.f32 	%f23, 0f3F800000, %f55, %p8;
	fma.rn.f32 	%f24, %f22, %f23, 0f00000000;
	fma.rn.f32 	%f25, %f22, 0f37CBAC00, 0fBAB607ED;
	selp.f32 	%f26, %f25, 0fB94D4153, %p8;
	selp.f32 	%f27, 0f3D2AAABB, 0f3C0885E4, %p8;
	fma.rn.f32 	%f28, %f26, %f22, %f27;
	selp.f32 	%f29, 0fBEFFFFFF, 0fBE2AAAA8, %p8;
	fma.rn.f32 	%f30, %f28, %f22, %f29;
	fma.rn.f32 	%f31, %f30, %f24, %f23;
	and.b32  	%r60, %r84, 2;
	setp.eq.s32 	%p9, %r60, 0;
	mov.f32 	%f32, 0f00000000;
	sub.f32 	%f33, %f32, %f31;
	selp.f32 	%f8, %f31, %f33, %p9;
	mul.f32 	%f9, %f1, 0f3951B717;
	mul.f32 	%f34, %f9, 0f3F22F983;
	cvt.rni.s32.f32 	%r88, %f34;
	cvt.rn.f32.s32 	%f35, %r88;
	fma.rn.f32 	%f36, %f35, 0fBFC90FDA, %f9;
	fma.rn.f32 	%f37, %f35, 0fB3A22168, %f36;
	fma.rn.f32 	%f56, %f35, 0fA7C234C5, %f37;
	abs.f32 	%f11, %f9;
	setp.ltu.f32 	%p10, %f11, 0f47CE4780;
	@%p10 bra 	$L__BB0_20;
	setp.neu.f32 	%p11, %f11, 0f7F800000;
	@%p11 bra 	$L__BB0_15;
	mov.f32 	%f40, 0f00000000;
	mul.rn.f32 	%f56, %f9, %f40;
	mov.b32 	%r88, 0;
	bra.uni 	$L__BB0_20;
$L__BB0_15:
	mov.b32 	%r23, %f9;
	shl.b32 	%r62, %r23, 8;
	or.b32  	%r24, %r62, -2147483648;
	mov.b64 	%rd45, 0;
	mov.b32 	%r85, 0;
$L__BB0_16:
	.pragma "nounroll";
	mul.wide.u32 	%rd30, %r85, 4;
	add.s64 	%rd32, %rd31, %rd30;
	ld.global.nc.u32 	%r63, [%rd32];
	mad.wide.u32 	%rd33, %r63, %r24, %rd45;
	shr.u64 	%rd45, %rd33, 32;
	add.s64 	%rd34, %rd1, %rd30;
	st.local.u32 	[%rd34], %rd33;
	add.s32 	%r85, %r85, 1;
	setp.ne.s32 	%p12, %r85, 6;
	@%p12 bra 	$L__BB0_16;
	shr.u32 	%r64, %r23, 23;
	st.local.u32 	[%rd1+24], %rd45;
	and.b32  	%r27, %r64, 31;
	add.s32 	%r65, %r64, -128;
	shr.u32 	%r66, %r65, 5;
	mul.wide.u32 	%rd35, %r66, 4;
	sub.s64 	%rd14, %rd1, %rd35;
	ld.local.u32 	%r86, [%rd14+24];
	ld.local.u32 	%r87, [%rd14+20];
	setp.eq.s32 	%p13, %r27, 0;
	@%p13 bra 	$L__BB0_19;
	shf.l.wrap.b32 	%r86, %r87, %r86, %r27;
	ld.local.u32 	%r67, [%rd14+16];
	shf.l.wrap.b32 	%r87, %r67, %r87, %r27;
$L__BB0_19:
	shr.u32 	%r68, %r86, 30;
	shf.l.wrap.b32 	%r69, %r87, %r86, 2;
	shl.b32 	%r70, %r87, 2;
	shr.u32 	%r71, %r69, 31;
	add.s32 	%r88, %r71, %r68;
	shr.s32 	%r72, %r69, 31;
	xor.b32  	%r73, %r72, %r69;
	xor.b32  	%r74, %r72, %r70;
	cvt.u64.u32 	%rd36, %r73;
	shl.b64 	%rd37, %rd36, 32;
	cvt.u64.u32 	%rd38, %r74;
	or.b64  	%rd39, %rd37, %rd38;
	cvt.rn.f64.s64 	%fd8, %rd39;
	mul.f64 	%fd9, %fd8, 0d3BF921FB54442D19;
	cvt.rn.f32.f64 	%f38, %fd9;
	neg.f32 	%f39, %f38;
	setp.lt.s32 	%p14, %r69, 0;
	selp.f32 	%f56, %f39, %f38, %p14;
$L__BB0_20:
	add.s32 	%r76, %r88, 1;
	mul.rn.f32 	%f41, %f56, %f56;
	and.b32  	%r77, %r88, 1;
	setp.eq.b32 	%p15, %r77, 1;
	selp.f32 	%f42, %f56, 0f3F800000, %p15;
	fma.rn.f32 	%f43, %f41, %f42, 0f00000000;
	fma.rn.f32 	%f44, %f41, 0f37CBAC00, 0fBAB607ED;
	selp.f32 	%f45, 0fB94D4153, %f44, %p15;
	selp.f32 	%f46, 0f3C0885E4, 0f3D2AAABB, %p15;
	fma.rn.f32 	%f47, %f45, %f41, %f46;
	selp.f32 	%f48, 0fBE2AAAA8, 0fBEFFFFFF, %p15;
	fma.rn.f32 	%f49, %f47, %f41, %f48;
	fma.rn.f32 	%f50, %f49, %f43, %f42;
	and.b32  	%r78, %r76, 2;
	setp.eq.s32 	%p16, %r78, 0;
	mov.f32 	%f51, 0f00000000;
	sub.f32 	%f52, %f51, %f50;
	selp.f32 	%f53, %f50, %f52, %p16;
	mul.f32 	%f54, %f8, %f53;
	cvt.f64.f32 	%fd10, %f54;
	add.f64 	%fd12, %fd12, %fd10;
	add.s32 	%r80, %r80, 1;
	setp.ne.s32 	%p17, %r80, %r6;
	@%p17 bra 	$L__BB0_4;
$L__BB0_21:
	mul.wide.s32 	%rd40, %r79, 8;
	add.s64 	%rd41, %rd4, %rd40;
	st.global.f64 	[%rd41], %fd12;
	add.s32 	%r79, %r79, %r3;
	setp.lt.s32 	%p18, %r79, %r38;
	@%p18 bra 	$L__BB0_2;
$L__BB0_22:
	ret;

}
	// .globl	_Z14dynamic_kernelPiS_Pdi
.visible .entry _Z14dynamic_kernelPiS_Pdi(
	.param .u64 .ptr .align 1 _Z14dynamic_kernelPiS_Pdi_param_0,
	.param .u64 .ptr .align 1 _Z14dynamic_kernelPiS_Pdi_param_1,
	.param .u64 .ptr .align 1 _Z14dynamic_kernelPiS_Pdi_param_2,
	.param .u32 _Z14dynamic_kernelPiS_Pdi_param_3
)
{
	.local .align 4 .b8 	__local_depot1[28];
	.reg .b64 	%SP;
	.reg .b64 	%SPL;
	.reg .pred 	%p<19>;
	.reg .b32 	%r<84>;
	.reg .b32 	%f<57>;
	.reg .b64 	%rd<48>;
	.reg .b64 	%fd<13>;

	mov.u64 	%SPL, __local_depot1;
	ld.param.u64 	%rd16, [_Z14dynamic_kernelPiS_Pdi_param_0];
	ld.param.u64 	%rd18, [_Z14dynamic_kernelPiS_Pdi_param_1];
	ld.param.u64 	%rd17, [_Z14dynamic_kernelPiS_Pdi_param_2];
	ld.param.u32 	%r36, [_Z14dynamic_kernelPiS_Pdi_param_3];
	cvta.to.global.u64 	%rd1, %rd18;
	add.u64 	%rd2, %SPL, 0;
	add.u64 	%rd3, %SPL, 0;
	atom.global.add.u32 	%r74, [%rd1], 1;
	setp.ge.s32 	%p1, %r74, %r36;
	@%p1 bra 	$L__BB1_22;
	cvta.to.global.u64 	%rd4, %rd16;
	cvta.to.global.u64 	%rd5, %rd17;
	mov.u64 	%rd33, __cudart_i2opi_f;
$L__BB1_2:
	mul.wide.s32 	%rd21, %r74, 4;
	add.s64 	%rd22, %rd4, %rd21;
	ld.global.u32 	%r3, [%rd22];
	setp.lt.s32 	%p2, %r3, 1;
	mov.f64 	%fd12, 0d0000000000000000;
	@%p2 bra 	$L__BB1_21;
	mul.lo.s32 	%r38, %r3, 10000;
	max.s32 	%r4, %r38, 1;
	mov.f64 	%fd12, 0d0000000000000000;
	mov.b32 	%r75, 0;
$L__BB1_4:
	cvt.rn.f32.u32 	%f1, %r75;
	mul.f32 	%f2, %f1, 0f38D1B717;
	mul.f32 	%f15, %f2, 0f3F22F983;
	cvt.rni.s32.f32 	%r79, %f15;
	cvt.rn.f32.s32 	%f16, %r79;
	fma.rn.f32 	%f17, %f16, 0fBFC90FDA, %f2;
	fma.rn.f32 	%f18, %f16, 0fB3A22168, %f17;
	fma.rn.f32 	%f55, %f16, 0fA7C234C5, %f18;
	abs.f32 	%f4, %f2;
	setp.ltu.f32 	%p3, %f4, 0f47CE4780;
	@%p3 bra 	$L__BB1_12;
	setp.neu.f32 	%p4, %f4, 0f7F800000;
	@%p4 bra 	$L__BB1_7;
	mov.f32 	%f21, 0f00000000;
	mul.rn.f32 	%f55, %f2, %f21;
	mov.b32 	%r79, 0;
	bra.uni 	$L__BB1_12;
$L__BB1_7:
	mov.b32 	%r7, %f2;
	shl.b32 	%r40, %r7, 8;
	or.b32  	%r8, %r40, -2147483648;
	mov.b64 	%rd46, 0;
	mov.b32 	%r76, 0;
	mov.u64 	%rd44, %rd33;
	mov.u64 	%rd45, %rd3;
$L__BB1_8:
	.pragma "nounroll";
	ld.global.nc.u32 	%r41, [%rd44];
	mad.wide.u32 	%rd25, %r41, %r8, %rd46;
	shr.u64 	%rd46, %rd25, 32;
	st.local.u32 	[%rd45], %rd25;
	add.s32 	%r76, %r76, 1;
	add.s64 	%rd45, %rd45, 4;
	add.s64 	%rd44, %rd44, 4;
	setp.ne.s32 	%p5, %r76, 6;
	@%p5 bra 	$L__BB1_8;
	shr.u32 	%r42, %r7, 23;
	st.local.u32 	[%rd3+24], %rd46;
	and.b32  	%r11, %r42, 31;
	add.s32 	%r43, %r42, -128;
	shr.u32 	%r44, %r43, 5;
	mul.wide.u32 	%rd26, %r44, 4;
	sub.s64 	%rd12, %rd3, %rd26;
	ld.local.u32 	%r77, [%rd12+24];
	ld.local.u32 	%r78, [%rd12+20];
	setp.eq.s32 	%p6, %r11, 0;
	@%p6 bra 	$L__BB1_11;
	shf.l.wrap.b32 	%r77, %r78, %r77, %r11;
	ld.local.u32 	%r45, [%rd12+16];
	shf.l.wrap.b32 	%r78, %r45, %r78, %r11;
$L__BB1_11:
	shr.u32 	%r46, %r77, 30;
	shf.l.wrap.b32 	%r47, %r78, %r77, 2;
	shl.b32 	%r48, %r78, 2;
	shr.u32 	%r49, %r47, 31;
	add.s32 	%r79, %r49, %r46;
	shr.s32 	%r50, %r47, 31;
	xor.b32  	%r51, %r50, %r47;
	xor.b32  	%r52, %r50, %r48;
	cvt.u64.u32 	%rd27, %r51;
	shl.b64 	%rd28, %rd27, 32;
	cvt.u64.u32 	%rd29, %r52;
	or.b64  	%rd30, %rd28, %rd29;
	cvt.rn.f64.s64 	%fd6, %rd30;
	mul.f64 	%fd7, %fd6, 0d3BF921FB54442D19;
	cvt.rn.f32.f64 	%f19, %fd7;
	neg.f32 	%f20, %f19;
	setp.lt.s32 	%p7, %r47, 0;
	selp.f32 	%f55, %f20, %f19, %p7;
$L__BB1_12:
	mul.rn.f32 	%f22, %f55, %f55;
	and.b32  	%r54, %r79, 1;
	setp.eq.b32 	%p8, %r54, 1;
	selp.f32 	%f23, 0f3F800000, %f55, %p8;
	fma.rn.f32 	%f24, %f22, %f23, 0f00000000;
	fma.rn.f32 	%f25, %f22, 0f37CBAC00, 0fBAB607ED;
	selp.f32 	%f26, %f25, 0fB94D4153, %p8;
	selp.f32 	%f27, 0f3D2AAABB, 0f3C0885E4, %p8;
	fma.rn.f32 	%f28, %f26, %f22, %f27;
	selp.f32 	%f29, 0fBEFFFFFF, 0fBE2AAAA8, %p8;
	fma.rn.f32 	%f30, %f28, %f22, %f29;
	fma.rn.f32 	%f31, %f30, %f24, %f23;
	and.b32  	%r55, %r79, 2;
	setp.eq.s32 	%p9, %r55, 0;
	mov.f32 	%f32, 0f00000000;
	sub.f32 	%f33, %f32, %f31;
	selp.f32 	%f8, %f31, %f33, %p9;
	mul.f32 	%f9, %f1, 0f3951B717;
	mul.f32 	%f34, %f9, 0f3F22F983;
	cvt.rni.s32.f32 	%r83, %f34;
	cvt.rn.f32.s32 	%f35, %r83;
	fma.rn.f32 	%f36, %f35, 0fBFC90FDA, %f9;
	fma.rn.f32 	%f37, %f35, 0fB3A22168, %f36;
	fma.rn.f32 	%f56, %f35, 0fA7C234C5, %f37;
	abs.f32 	%f11, %f9;
	setp.ltu.f32 	%p10, %f11, 0f47CE4780;
	@%p10 bra 	$L__BB1_20;
	setp.neu.f32 	%p11, %f11, 0f7F800000;
	@%p11 bra 	$L__BB1_15;
	mov.f32 	%f40, 0f00000000;
	mul.rn.f32 	%f56, %f9, %f40;
	mov.b32 	%r83, 0;
	bra.uni 	$L__BB1_20;
$L__BB1_15:
	mov.b32 	%r21, %f9;
	shl.b32 	%r57, %r21, 8;
	or.b32  	%r22, %r57, -2147483648;
	mov.b64 	%rd47, 0;
	mov.b32 	%r80, 0;
$L__BB1_16:
	.pragma "nounroll";
	mul.wide.u32 	%rd32, %r80, 4;
	add.s64 	%rd34, %rd33, %rd32;
	ld.global.nc.u32 	%r58, [%rd34];
	mad.wide.u32 	%rd35, %r58, %r22, %rd47;
	shr.u64 	%rd47, %rd35, 32;
	add.s64 	%rd36, %rd2, %rd32;
	st.local.u32 	[%rd36], %rd35;
	add.s32 	%r80, %r80, 1;
	setp.ne.s32 	%p12, %r80, 6;
	@%p12 bra 	$L__BB1_16;
	shr.u32 	%r59, %r21, 23;
	st.local.u32 	[%rd2+24], %rd47;
	and.b32  	%r25, %r59, 31;
	add.s32 	%r60, %r59, -128;
	shr.u32 	%r61, %r60, 5;
	mul.wide.u32 	%rd37, %r61, 4;
	sub.s64 	%rd15, %rd2, %rd37;
	ld.local.u32 	%r81, [%rd15+24];
	ld.local.u32 	%r82, [%rd15+20];
	setp.eq.s32 	%p13, %r25, 0;
	@%p13 bra 	$L__BB1_19;
	shf.l.wrap.b32 	%r81, %r82, %r81, %r25;
	ld.local.u32 	%r62, [%rd15+16];
	shf.l.wrap.b32 	%r82, %r62, %r82, %r25;
$L__BB1_19:
	shr.u32 	%r63, %r81, 30;
	shf.l.wrap.b32 	%r64, %r82, %r81, 2;
	shl.b32 	%r65, %r82, 2;
	shr.u32 	%r66, %r64, 31;
	add.s32 	%r83, %r66, %r63;
	shr.s32 	%r67, %r64, 31;
	xor.b32  	%r68, %r67, %r64;
	xor.b32  	%r69, %r67, %r65;
	cvt.u64.u32 	%rd38, %r68;
	shl.b64 	%rd39, %rd38, 32;
	cvt.u64.u32 	%rd40, %r69;
	or.b64  	%rd41, %rd39, %rd40;
	cvt.rn.f64.s64 	%fd8, %rd41;
	mul.f64 	%fd9, %fd8, 0d3BF921FB54442D19;
	cvt.rn.f32.f64 	%f38, %fd9;
	neg.f32 	%f39, %f38;
	setp.lt.s32 	%p14, %r64, 0;
	selp.f32 	%f56, %f39, %f38, %p14;
$L__BB1_20:
	add.s32 	%r71, %r83, 1;
	mul.rn.f32 	%f41, %f56, %f56;
	and.b32  	%r72, %r83, 1;
	setp.eq.b32 	%p15, %r72, 1;
	selp.f32 	%f42, %f56, 0f3F800000, %p15;
	fma.rn.f32 	%f43, %f41, %f42, 0f00000000;
	fma.rn.f32 	%f44, %f41, 0f37CBAC00, 0fBAB607ED;
	selp.f32 	%f45, 0fB94D4153, %f44, %p15;
	selp.f32 	%f46, 0f3C0885E4, 0f3D2AAABB, %p15;
	fma.rn.f32 	%f47, %f45, %f41, %f46;
	selp.f32 	%f48, 0fBE2AAAA8, 0fBEFFFFFF, %p15;
	fma.rn.f32 	%f49, %f47, %f41, %f48;
	fma.rn.f32 	%f50, %f49, %f43, %f42;
	and.b32  	%r73, %r71, 2;
	setp.eq.s32 	%p16, %r73, 0;
	mov.f32 	%f51, 0f00000000;
	sub.f32 	%f52, %f51, %f50;
	selp.f32 	%f53, %f50, %f52, %p16;
	mul.f32 	%f54, %f8, %f53;
	cvt.f64.f32 	%fd10, %f54;
	add.f64 	%fd12, %fd12, %fd10;
	add.s32 	%r75, %r75, 1;
	setp.ne.s32 	%p17, %r75, %r4;
	@%p17 bra 	$L__BB1_4;
$L__BB1_21:
	mul.wide.s32 	%rd42, %r74, 8;
	add.s64 	%rd43, %rd5, %rd42;
	st.global.f64 	[%rd43], %fd12;
	membar.gl;
	atom.global.add.u32 	%r74, [%rd1], 1;
	setp.lt.s32 	%p18, %r74, %r36;
	@%p18 bra 	$L__BB1_2;
$L__BB1_22:
	ret;

}
	// .globl	_Z19hierarchical_kernelPiS_Pdi
.visible .entry _Z19hierarchical_kernelPiS_Pdi(
	.param .u64 .ptr .align 1 _Z19hierarchical_kernelPiS_Pdi_param_0,
	.param .u64 .ptr .align 1 _Z19hierarchical_kernelPiS_Pdi_param_1,
	.param .u64 .ptr .align 1 _Z19hierarchical_kernelPiS_Pdi_param_2,
	.param .u32 _Z19hierarchical_kernelPiS_Pdi_param_3
)
{
	.local .align 4 .b8 	__local_depot2[28];
	.reg .b64 	%SP;
	.reg .b64 	%SPL;
	.reg .pred 	%p<21>;
	.reg .b32 	%r<88>;
	.reg .b32 	%f<57>;
	.reg .b64 	%rd<48>;
	.reg .b64 	%fd<13>;

	mov.u64 	%SPL, __local_depot2;
	ld.param.u64 	%rd16, [_Z19hierarchical_kernelPiS_Pdi_param_0];
	ld.param.u64 	%rd17, [_Z19hierarchical_kernelPiS_Pdi_param_1];
	ld.param.u64 	%rd18, [_Z19hierarchical_kernelPiS_Pdi_param_2];
	ld.param.u32 	%r38, [_Z19hierarchical_kernelPiS_Pdi_param_3];
	cvta.to.global.u64 	%rd1, %rd18;
	cvta.to.global.u64 	%rd2, %rd16;
	cvta.to.global.u64 	%rd3, %rd17;
	add.u64 	%rd4, %SPL, 0;
	add.u64 	%rd5, %SPL, 0;
	mov.u32 	%r39, %tid.x;
	and.b32  	%r1, %r39, 31;
	mov.u64 	%rd33, __cudart_i2opi_f;
$L__BB2_1:
	setp.ne.s32 	%p1, %r1, 0;
	mov.b32 	%r78, -1;
	@%p1 bra 	$L__BB2_3;
	atom.global.add.u32 	%r78, [%rd3], 32;
$L__BB2_3:
	shfl.sync.idx.b32	%r4|%p2, %r78, 0, 31, -1;
	setp.ge.s32 	%p3, %r4, %r38;
	@%p3 bra 	$L__BB2_25;
	add.s32 	%r5, %r4, %r1;
	setp.ge.s32 	%p4, %r5, %r38;
	@%p4 bra 	$L__BB2_1;
	mul.wide.s32 	%rd21, %r5, 4;
	add.s64 	%rd22, %rd2, %rd21;
	ld.global.u32 	%r6, [%rd22];
	setp.lt.s32 	%p5, %r6, 1;
	mov.f64 	%fd12, 0d0000000000000000;
	@%p5 bra 	$L__BB2_24;
	mul.lo.s32 	%r42, %r6, 10000;
	max.s32 	%r7, %r42, 1;
	mov.f64 	%fd12, 0d0000000000000000;
	mov.b32 	%r79, 0;
$L__BB2_7:
	cvt.rn.f32.u32 	%f1, %r79;
	mul.f32 	%f2, %f1, 0f38D1B717;
	mul.f32 	%f15, %f2, 0f3F22F983;
	cvt.rni.s32.f32 	%r83, %f15;
	cvt.rn.f32.s32 	%f16, %r83;
	fma.rn.f32 	%f17, %f16, 0fBFC90FDA, %f2;
	fma.rn.f32 	%f18, %f16, 0fB3A22168, %f17;
	fma.rn.f32 	%f55, %f16, 0fA7C234C5, %f18;
	abs.f32 	%f4, %f2;
	setp.ltu.f32 	%p6, %f4, 0f47CE4780;
	@%p6 bra 	$L__BB2_15;
	setp.neu.f32 	%p7, %f4, 0f7F800000;
	@%p7 bra 	$L__BB2_10;
	mov.f32 	%f21, 0f00000000;
	mul.rn.f32 	%f55, %f2, %f21;
	mov.b32 	%r83, 0;
	bra.uni 	$L__BB2_15;
$L__BB2_10:
	mov.b32 	%r10, %f2;
	shl.b32 	%r44, %r10, 8;
	or.b32  	%r11, %r44, -2147483648;
	mov.b64 	%rd46, 0;
	mov.b32 	%r80, 0;
	mov.u64 	%rd44, %rd33;
	mov.u64 	%rd45, %rd5;
$L__BB2_11:
	.pragma "nounroll";
	ld.global.nc.u32 	%r45, [%rd44];
	mad.wide.u32 	%rd25, %r45, %r11, %rd46;
	shr.u64 	%rd46, %rd25, 32;
	st.local.u32 	[%rd45], %rd25;
	add.s32 	%r80, %r80, 1;
	add.s64 	%rd45, %rd45, 4;
	add.s64 	%rd44, %rd44, 4;
	setp.ne.s32 	%p8, %r80, 6;
	@%p8 bra 	$L__BB2_11;
	shr.u32 	%r46, %r10, 23;
	st.local.u32 	[%rd5+24], %rd46;
	and.b32  	%r14, %r46, 31;
	add.s32 	%r47, %r46, -128;
	shr.u32 	%r48, %r47, 5;
	mul.wide.u32 	%rd26, %r48, 4;
	sub.s64 	%rd12, %rd5, %rd26;
	ld.local.u32 	%r81, [%rd12+24];
	ld.local.u32 	%r82, [%rd12+20];
	setp.eq.s32 	%p9, %r14, 0;
	@%p9 bra 	$L__BB2_14;
	shf.l.wrap.b32 	%r81, %r82, %r81, %r14;
	ld.local.u32 	%r49, [%rd12+16];
	shf.l.wrap.b32 	%r82, %r49, %r82, %r14;
$L__BB2_14:
	shr.u32 	%r50, %r81, 30;
	shf.l.wrap.b32 	%r51, %r82, %r81, 2;
	shl.b32 	%r52, %r82, 2;
	shr.u32 	%r53, %r51, 31;
	add.s32 	%r83, %r53, %r50;
	shr.s32 	%r54, %r51, 31;
	xor.b32  	%r55, %r54, %r51;
	xor.b32  	%r56, %r54, %r52;
	cvt.u64.u32 	%rd27, %r55;
	shl.b64 	%rd28, %rd27, 32;
	cvt.u64.u32 	%rd29, %r56;
	or.b64  	%rd30, %rd28, %rd29;
	cvt.rn.f64.s64 	%fd6, %rd30;
	mul.f64 	%fd7, %fd6, 0d3BF921FB54442D19;
	cvt.rn.f32.f64 	%f19, %fd7;
	neg.f32 	%f20, %f19;
	setp.lt.s32 	%p10, %r51, 0;
	selp.f32 	%f55, %f20, %f19, %p10;
$L__BB2_15:
	mul.rn.f32 	%f22, %f55, %f55;
	and.b32  	%r58, %r83, 1;
	setp.eq.b32 	%p11, %r58, 1;
	selp.f32 	%f23, 0f3F800000, %f55, %p11;
	fma.rn.f32 	%f24, %f22, %f23, 0f00000000;
	fma.rn.f32 	%f25, %f22, 0f37CBAC00, 0fBAB607ED;
	selp.f32 	%f26, %f25, 0fB94D4153, %p11;
	selp.f32 	%f27, 0f3D2AAABB, 0f3C0885E4, %p11;
	fma.rn.f32 	%f28, %f26, %f22, %f27;
	selp.f32 	%f29, 0fBEFFFFFF, 0fBE2AAAA8, %p11;
	fma.rn.f32 	%f30, %f28, %f22, %f29;
	fma.rn.f32 	%f31, %f30, %f24, %f23;
	and.b32  	%r59, %r83, 2;
	setp.eq.s32 	%p12, %r59, 0;
	mov.f32 	%f32, 0f00000000;
	sub.f32 	%f33, %f32, %f31;
	selp.f32 	%f8, %f31, %f33, %p12;
	mul.f32 	%f9, %f1, 0f3951B717;
	mul.f32 	%f34, %f9, 0f3F22F983;
	cvt.rni.s32.f32 	%r87, %f34;
	cvt.rn.f32.s32 	%f35, %r87;
	fma.rn.f32 	%f36, %f35, 0fBFC90FDA, %f9;
	fma.rn.f32 	%f37, %f35, 0fB3A22168, %f36;
	fma.rn.f32 	%f56, %f35, 0fA7C234C5, %f37;
	abs.f32 	%f11, %f9;
	setp.ltu.f32 	%p13, %f11, 0f47CE4780;
	@%p13 bra 	$L__BB2_23;
	setp.neu.f32 	%p14, %f11, 0f7F800000;
	@%p14 bra 	$L__BB2_18;
	mov.f32 	%f40, 0f00000000;
	mul.rn.f32 	%f56, %f9, %f40;
	mov.b32 	%r87, 0;
	bra.uni 	$L__BB2_23;
$L__BB2_18:
	mov.b32 	%r24, %f9;
	shl.b32 	%r61, %r24, 8;
	or.b32  	%r25, %r61, -2147483648;
	mov.b64 	%rd47, 0;
	mov.b32 	%r84, 0;
$L__BB2_19:
	.pragma "nounroll";
	mul.wide.u32 	%rd32, %r84, 4;
	add.s64 	%rd34, %rd33, %rd32;
	ld.global.nc.u32 	%r62, [%rd34];
	mad.wide.u32 	%rd35, %r62, %r25, %rd47;
	shr.u64 	%rd47, %rd35, 32;
	add.s64 	%rd36, %rd4, %rd32;
	st.local.u32 	[%rd36], %rd35;
	add.s32 	%r84, %r84, 1;
	setp.ne.s32 	%p15, %r84, 6;
	@%p15 bra 	$L__BB2_19;
	shr.u32 	%r63, %r24, 23;
	st.local.u32 	[%rd4+24], %rd47;
	and.b32  	%r28, %r63, 31;
	add.s32 	%r64, %r63, -128;
	shr.u32 	%r65, %r64, 5;
	mul.wide.u32 	%rd37, %r65, 4;
	sub.s64 	%rd15, %rd4, %rd37;
	ld.local.u32 	%r85, [%rd15+24];
	ld.local.u32 	%r86, [%rd15+20];
	setp.eq.s32 	%p16, %r28, 0;
	@%p16 bra 	$L__BB2_22;
	shf.l.wrap.b32 	%r85, %r86, %r85, %r28;
	ld.local.u32 	%r66, [%rd15+16];
	shf.l.wrap.b32 	%r86, %r66, %r86, %r28;
$L__BB2_22:
	shr.u32 	%r67, %r85, 30;
	shf.l.wrap.b32 	%r68, %r86, %r85, 2;
	shl.b32 	%r69, %r86, 2;
	shr.u32 	%r70, %r68, 31;
	add.s32 	%r87, %r70, %r67;
	shr.s32 	%r71, %r68, 31;
	xor.b32  	%r72, %r71, %r68;
	xor.b32  	%r73, %r71, %r69;
	cvt.u64.u32 	%rd38, %r72;
	shl.b64 	%rd39, %rd38, 32;
	cvt.u64.u32 	%rd40, %r73;
	or.b64  	%rd41, %rd39, %rd40;
	cvt.rn.f64.s64 	%fd8, %rd41;
	mul.f64 	%fd9, %fd8, 0d3BF921FB54442D19;
	cvt.rn.f32.f64 	%f38, %fd9;
	neg.f32 	%f39, %f38;
	setp.lt.s32 	%p17, %r68, 0;
	selp.f32 	%f56, %f39, %f38, %p17;
$L__BB2_23:
	add.s32 	%r75, %r87, 1;
	mul.rn.f32 	%f41, %f56, %f56;
	and.b32  	%r76, %r87, 1;
	setp.eq.b32 	%p18, %r76, 1;
	selp.f32 	%f42, %f56, 0f3F800000, %p18;
	fma.rn.f32 	%f43, %f41, %f42, 0f00000000;
	fma.rn.f32 	%f44, %f41, 0f37CBAC00, 0fBAB607ED;
	selp.f32 	%f45, 0fB94D4153, %f44, %p18;
	selp.f32 	%f46, 0f3C0885E4, 0f3D2AAABB, %p18;
	fma.rn.f32 	%f47, %f45, %f41, %f46;
	selp.f32 	%f48, 0fBE2AAAA8, 0fBEFFFFFF, %p18;
	fma.rn.f32 	%f49, %f47, %f41, %f48;
	fma.rn.f32 	%f50, %f49, %f43, %f42;
	and.b32  	%r77, %r75, 2;
	setp.eq.s32 	%p19, %r77, 0;
	mov.f32 	%f51, 0f00000000;
	sub.f32 	%f52, %f51, %f50;
	selp.f32 	%f53, %f50, %f52, %p19;
	mul.f32 	%f54, %f8, %f53;
	cvt.f64.f32 	%fd10, %f54;
	add.f64 	%fd12, %fd12, %fd10;
	add.s32 	%r79, %r79, 1;
	setp.ne.s32 	%p20, %r79, %r7;
	@%p20 bra 	$L__BB2_7;
$L__BB2_24:
	mul.wide.s32 	%rd42, %r5, 8;
	add.s64 	%rd43, %rd1, %rd42;
	st.global.f64 	[%rd43], %fd12;
	membar.gl;
	bra.uni 	$L__BB2_1;
$L__BB2_25:
	ret;

}


// ===== COMPILED SASS (sm_100) =====

	.target	sm_100

	.elftype	@"ET_EXEC"


//--------------------- .note.nv.tkinfo           --------------------------
	.section	.note.nv.tkinfo,"",@"SHT_NOTE"
	.sectionflags	@"SHF_NOTE_NV_TKINFO"
	.tkinfo
        /*0018*/ 	.word	0x00000002
        /*0030*/ 	.string	""
        /*0030*/ 	.string	"ptxas"
        /*0030*/ 	.string	"Cuda compilation tools, release 13.0, V13.0.88"
        /*0030*/ 	.string	"Build cuda_13.0.r13.0/compiler.36424714_0"
        /*0030*/ 	.string	"-arch sm_100 -m 64 "



//--------------------- .note.nv.cuinfo           --------------------------
	.section	.note.nv.cuinfo,"",@"SHT_NOTE"
	.sectionflags	@"SHF_NOTE_NV_CUINFO"
        /*0018*/ 	.short	0x0002
        /*001a*/ 	.short	0x0064
        /*001c*/ 	.short	0x0082
	.zero		2


//--------------------- .nv.info                  --------------------------
	.section	.nv.info,"",@"SHT_CUDA_INFO"
	.align	4


	//----- nvinfo : EIATTR_REGCOUNT
	.align		4
        /*0000*/ 	.byte	0x04, 0x2f
        /*0002*/ 	.short	(.L_2 - .L_1)
	.align		4
.L_1:
        /*0004*/ 	.word	index@(_Z13static_kernelPiPdi)
        /*0008*/ 	.word	0x0000001e


	//----- nvinfo : EIATTR_FRAME_SIZE
	.align		4
.L_2:
        /*000c*/ 	.byte	0x04, 0x11
        /*000e*/ 	.short	(.L_4 - .L_3)
	.align		4
.L_3:
        /*0010*/ 	.word	index@(_Z13static_kernelPiPdi)
        /*0014*/ 	.word	0x00000000


	//----- nvinfo : EIATTR_REGCOUNT
	.align		4
.L_4:
        /*0018*/ 	.byte	0x04, 0x2f
        /*001a*/ 	.short	(.L_6 - .L_5)
	.align		4
.L_5:
        /*001c*/ 	.word	index@(_Z14dynamic_kernelPiS_Pdi)
        /*0020*/ 	.word	0x00000020


	//----- nvinfo : EIATTR_FRAME_SIZE
	.align		4
.L_6:
        /*0024*/ 	.byte	0x04, 0x11
        /*0026*/ 	.short	(.L_8 - .L_7)
	.align		4
.L_7:
        /*0028*/ 	.word	index@(_Z14dynamic_kernelPiS_Pdi)
        /*002c*/ 	.word	0x00000000


	//----- nvinfo : EIATTR_REGCOUNT
	.align		4
.L_8:
        /*0030*/ 	.byte	0x04, 0x2f
        /*0032*/ 	.short	(.L_10 - .L_9)
	.align		4
.L_9:
        /*0034*/ 	.word	index@(_Z19hierarchical_kernelPiS_Pdi)
        /*0038*/ 	.word	0x0000001e


	//----- nvinfo : EIATTR_FRAME_SIZE
	.align		4
.L_10:
        /*003c*/ 	.byte	0x04, 0x11
        /*003e*/ 	.short	(.L_12 - .L_11)
	.align		4
.L_11:
        /*0040*/ 	.word	index@(_Z19hierarchical_kernelPiS_Pdi)
        /*0044*/ 	.word	0x00000000


	//----- nvinfo : EIATTR_MIN_STACK_SIZE
	.align		4
.L_12:
        /*0048*/ 	.byte	0x04, 0x12
        /*004a*/ 	.short	(.L_14 - .L_13)
	.align		4
.L_13:
        /*004c*/ 	.word	index@(_Z19hierarchical_kernelPiS_Pdi)
        /*0050*/ 	.word	0x00000000


	//----- nvinfo : EIATTR_MIN_STACK_SIZE
	.align		4
.L_14:
        /*0054*/ 	.byte	0x04, 0x12
        /*0056*/ 	.short	(.L_16 - .L_15)
	.align		4
.L_15:
        /*0058*/ 	.word	index@(_Z14dynamic_kernelPiS_Pdi)
        /*005c*/ 	.word	0x00000000


	//----- nvinfo : EIATTR_MIN_STACK_SIZE
	.align		4
.L_16:
        /*0060*/ 	.byte	0x04, 0x12
        /*0062*/ 	.short	(.L_18 - .L_17)
	.align		4
.L_17:
        /*0064*/ 	.word	index@(_Z13static_kernelPiPdi)
        /*0068*/ 	.word	0x00000000
.L_18:


//--------------------- .nv.compat                --------------------------
	.section	.nv.compat,"",@"SHT_CUDA_COMPAT_INFO"
	.align	4
        /*0000*/ 	.byte	0x02, 0x09, 0x00, 0x00, 0x02, 0x02, 0x01, 0x00, 0x02, 0x05, 0x05, 0x00, 0x03, 0x07, 0x01, 0x01
        /*0010*/ 	.byte	0x02, 0x03, 0x00, 0x00, 0x02, 0x06, 0x01, 0x00, 0x04, 0x0b, 0x08, 0x00, 0x01, 0x00, 0x00, 0x00
        /*0020*/ 	.byte	0x00, 0x00, 0x00, 0x00


//--------------------- .nv.info._Z19hierarchical_kernelPiS_Pdi --------------------------
	.section	.nv.info._Z19hierarchical_kernelPiS_Pdi,"",@"SHT_CUDA_INFO"
	.sectionflags	@""
	.align	4


	//----- nvinfo : EIATTR_CUDA_API_VERSION
	.align		4
        /*0000*/ 	.byte	0x04, 0x37
        /*0002*/ 	.short	(.L_20 - .L_19)
.L_19:
        /*0004*/ 	.word	0x00000082


	//----- nvinfo : EIATTR_KPARAM_INFO
	.align		4
.L_20:
        /*0008*/ 	.byte	0x04, 0x17
        /*000a*/ 	.short	(.L_22 - .L_21)
.L_21:
        /*000c*/ 	.word	0x00000000
        /*0010*/ 	.short	0x0003
        /*0012*/ 	.short	0x0018
        /*0014*/ 	.byte	0x00, 0xf0, 0x11, 0x00


	//----- nvinfo : EIATTR_KPARAM_INFO
	.align		4
.L_22:
        /*0018*/ 	.byte	0x04, 0x17
        /*001a*/ 	.short	(.L_24 - .L_23)
.L_23:
        /*001c*/ 	.word	0x00000000
        /*0020*/ 	.short	0x0002
        /*0022*/ 	.short	0x0010
        /*0024*/ 	.byte	0x00, 0xf5, 0x21, 0x00


	//----- nvinfo : EIATTR_KPARAM_INFO
	.align		4
.L_24:
        /*0028*/ 	.byte	0x04, 0x17
        /*002a*/ 	.short	(.L_26 - .L_25)
.L_25:
        /*002c*/ 	.word	0x00000000
        /*0030*/ 	.short	0x0001
        /*0032*/ 	.short	0x0008
        /*0034*/ 	.byte	0x00, 0xf5, 0x21, 0x00


	//----- nvinfo : EIATTR_KPARAM_INFO
	.align		4
.L_26:
        /*0038*/ 	.byte	0x04, 0x17
        /*003a*/ 	.short	(.L_28 - .L_27)
.L_27:
        /*003c*/ 	.word	0x00000000
        /*0040*/ 	.short	0x0000
        /*0042*/ 	.short	0x0000
        /*0044*/ 	.byte	0x00, 0xf5, 0x21, 0x00


	//----- nvinfo : EIATTR_SPARSE_MMA_MASK
	.align		4
.L_28:
        /*0048*/ 	.byte	0x03, 0x50
        /*004a*/ 	.short	0x0000


	//----- nvinfo : EIATTR_MAXREG_COUNT
	.align		4
        /*004c*/ 	.byte	0x03, 0x1b
        /*004e*/ 	.short	0x00ff


	//----- nvinfo : EIATTR_MERCURY_ISA_VERSION
	.align		4
        /*0050*/ 	.byte	0x03, 0x5f
        /*0052*/ 	.short	0x0101


	//----- nvinfo : EIATTR_INT_WARP_WIDE_INSTR_OFFSETS
	.align		4
        /*0054*/ 	.byte	0x04, 0x31
        /*0056*/ 	.short	(.L_30 - .L_29)


	//   ....[0]....
.L_29:
        /*0058*/ 	.word	0x00000090


	//   ....[1]....
        /*005c*/ 	.word	0x00000130


	//----- nvinfo : EIATTR_COOP_GROUP_MASK_REGIDS
	.align		4
.L_30:
        /*0060*/ 	.byte	0x04, 0x29
        /*0062*/ 	.short	(.L_32 - .L_31)


	//   ....[0]....
.L_31:
        /*0064*/ 	.word	0xffffffff


	//----- nvinfo : EIATTR_COOP_GROUP_INSTR_OFFSETS
	.align		4
.L_32:
        /*0068*/ 	.byte	0x04, 0x28
        /*006a*/ 	.short	(.L_34 - .L_33)


	//   ....[0]....
.L_33:
        /*006c*/ 	.word	0x00000160


	//----- nvinfo : EIATTR_VRC_CTA_INIT_COUNT
	.align		4
.L_34:
        /*0070*/ 	.byte	0x02, 0x4a
	.zero		1
	.zero		1


	//----- nvinfo : EIATTR_EXIT_INSTR_OFFSETS
	.align		4
        /*0074*/ 	.byte	0x04, 0x1c
        /*0076*/ 	.short	(.L_36 - .L_35)


	//   ....[0]....
.L_35:
        /*0078*/ 	.word	0x00000190


	//----- nvinfo : EIATTR_CRS_STACK_SIZE
	.align		4
.L_36:
        /*007c*/ 	.byte	0x04, 0x1e
        /*007e*/ 	.short	(.L_38 - .L_37)
.L_37:
        /*0080*/ 	.word	0x00000000


	//----- nvinfo : EIATTR_CBANK_PARAM_SIZE
	.align		4
.L_38:
        /*0084*/ 	.byte	0x03, 0x19
        /*0086*/ 	.short	0x001c


	//----- nvinfo : EIATTR_PARAM_CBANK
	.align		4
        /*0088*/ 	.byte	0x04, 0x0a
        /*008a*/ 	.short	(.L_40 - .L_39)
	.align		4
.L_39:
        /*008c*/ 	.word	index@(.nv.constant0._Z19hierarchical_kernelPiS_Pdi)
        /*0090*/ 	.short	0x0380
        /*0092*/ 	.short	0x001c


	//----- nvinfo : EIATTR_SW_WAR
	.align		4
.L_40:
        /*0094*/ 	.byte	0x04, 0x36
        /*0096*/ 	.short	(.L_42 - .L_41)
.L_41:
        /*0098*/ 	.word	0x00000008
.L_42:


//--------------------- .nv.info._Z14dynamic_kernelPiS_Pdi --------------------------
	.section	.nv.info._Z14dynamic_kernelPiS_Pdi,"",@"SHT_CUDA_INFO"
	.sectionflags	@""
	.align	4


	//----- nvinfo : EIATTR_CUDA_API_VERSION
	.align		4
        /*0000*/ 	.byte	0x04, 0x37
        /*0002*/ 	.short	(.L_44 - .L_43)
.L_43:
        /*0004*/ 	.word	0x00000082


	//----- nvinfo : EIATTR_KPARAM_INFO
	.align		4
.L_44:
        /*0008*/ 	.byte	0x04, 0x17
        /*000a*/ 	.short	(.L_46 - .L_45)
.L_45:
        /*000c*/ 	.word	0x00000000
        /*0010*/ 	.short	0x0003
        /*0012*/ 	.short	0x0018
        /*0014*/ 	.byte	0x00, 0xf0, 0x11, 0x00


	//----- nvinfo : EIATTR_KPARAM_INFO
	.align		4
.L_46:
        /*0018*/ 	.byte	0x04, 0x17
        /*001a*/ 	.short	(.L_48 - .L_47)
.L_47:
        /*001c*/ 	.word	0x00000000
        /*0020*/ 	.short	0x0002
        /*0022*/ 	.short	0x0010
        /*0024*/ 	.byte	0x00, 0xf5, 0x21, 0x00


	//----- nvinfo : EIATTR_KPARAM_INFO
	.align		4
.L_48:
        /*0028*/ 	.byte	0x04, 0x17
        /*002a*/ 	.short	(.L_50 - .L_49)
.L_49:
        /*002c*/ 	.word	0x00000000
        /*0030*/ 	.short	0x0001
        /*0032*/ 	.short	0x0008
        /*0034*/ 	.byte	0x00, 0xf5, 0x21, 0x00


	//----- nvinfo : EIATTR_KPARAM_INFO
	.align		4
.L_50:
        /*0038*/ 	.byte	0x04, 0x17
        /*003a*/ 	.short	(.L_52 - .L_51)
.L_51:
        /*003c*/ 	.word	0x00000000
        /*0040*/ 	.short	0x0000
        /*0042*/ 	.short	0x0000
        /*0044*/ 	.byte	0x00, 0xf5, 0x21, 0x00


	//----- nvinfo : EIATTR_SPARSE_MMA_MASK
	.align		4
.L_52:
        /*0048*/ 	.byte	0x03, 0x50
        /*004a*/ 	.short	0x0000


	//----- nvinfo : EIATTR_MAXREG_COUNT
	.align		4
        /*004c*/ 	.byte	0x03, 0x1b
        /*004e*/ 	.short	0x00ff


	//----- nvinfo : EIATTR_MERCURY_ISA_VERSION
	.align		4
        /*0050*/ 	.byte	0x03, 0x5f
        /*0052*/ 	.short	0x0101


	//----- nvinfo : EIATTR_INT_WARP_WIDE_INSTR_OFFSETS
	.align		4
        /*0054*/ 	.byte	0x04, 0x31
        /*0056*/ 	.short	(.L_54 - .L_53)


	//   ....[0]....
.L_53:
        /*0058*/ 	.word	0x00000020


	//   ....[1]....
        /*005c*/ 	.word	0x000000d0


	//   ....[2]....
        /*0060*/ 	.word	0x00001110


	//   ....[3]....
        /*0064*/ 	.word	0x000011b0


	//----- nvinfo : EIATTR_VRC_CTA_INIT_COUNT
	.align		4
.L_54:
        /*0068*/ 	.byte	0x02, 0x4a
	.zero		1
	.zero		1


	//----- nvinfo : EIATTR_EXIT_INSTR_OFFSETS
	.align		4
        /*006c*/ 	.byte	0x04, 0x1c
        /*006e*/ 	.short	(.L_56 - .L_55)


	//   ....[0]....
.L_55:
        /*0070*/ 	.word	0x00000100


	//   ....[1]....
        /*0074*/ 	.word	0x000011f0


	//----- nvinfo : EIATTR_CRS_STACK_SIZE
	.align		4
.L_56:
        /*0078*/ 	.byte	0x04, 0x1e
        /*007a*/ 	.short	(.L_58 - .L_57)
.L_57:
        /*007c*/ 	.word	0x00000000


	//----- nvinfo : EIATTR_CBANK_PARAM_SIZE
	.align		4
.L_58:
        /*0080*/ 	.byte	0x03, 0x19
        /*0082*/ 	.short	0x001c


	//----- nvinfo : EIATTR_PARAM_CBANK
	.align		4
        /*0084*/ 	.byte	0x04, 0x0a
        /*0086*/ 	.short	(.L_60 - .L_59)
	.align		4
.L_59:
        /*0088*/ 	.word	index@(.nv.constant0._Z14dynamic_kernelPiS_Pdi)
        /*008c*/ 	.short	0x0380
        /*008e*/ 	.short	0x001c


	//----- nvinfo : EIATTR_SW_WAR
	.align		4
.L_60:
        /*0090*/ 	.byte	0x04, 0x36
        /*0092*/ 	.short	(.L_62 - .L_61)
.L_61:
        /*0094*/ 	.word	0x00000008
.L_62:


//--------------------- .nv.info._Z13static_kernelPiPdi --------------------------
	.section	.nv.info._Z13static_kernelPiPdi,"",@"SHT_CUDA_INFO"
	.sectionflags	@""
	.align	4


	//----- nvinfo : EIATTR_CUDA_API_VERSION
	.align		4
        /*0000*/ 	.byte	0x04, 0x37
        /*0002*/ 	.short	(.L_64 - .L_63)
.L_63:
        /*0004*/ 	.word	0x00000082


	//----- nvinfo : EIATTR_KPARAM_INFO
	.align		4
.L_64:
        /*0008*/ 	.byte	0x04, 0x17
        /*000a*/ 	.short	(.L_66 - .L_65)
.L_65:
        /*000c*/ 	.word	0x00000000
        /*0010*/ 	.short	0x0002
        /*0012*/ 	.short	0x0010
        /*0014*/ 	.byte	0x00, 0xf0, 0x11, 0x00


	//----- nvinfo : EIATTR_KPARAM_INFO
	.align		4
.L_66:
        /*0018*/ 	.byte	0x04, 0x17
        /*001a*/ 	.short	(.L_68 - .L_67)
.L_67:
        /*001c*/ 	.word	0x00000000
        /*0020*/ 	.short	0x0001
        /*0022*/ 	.short	0x0008
        /*0024*/ 	.byte	0x00, 0xf5, 0x21, 0x00


	//----- nvinfo : EIATTR_KPARAM_INFO
	.align		4
.L_68:
        /*0028*/ 	.byte	0x04, 0x17
        /*002a*/ 	.short	(.L_70 - .L_69)
.L_69:
        /*002c*/ 	.word	0x00000000
        /*0030*/ 	.short	0x0000
        /*0032*/ 	.short	0x0000
        /*0034*/ 	.byte	0x00, 0xf5, 0x21, 0x00


	//----- nvinfo : EIATTR_SPARSE_MMA_MASK
	.align		4
.L_70:
        /*0038*/ 	.byte	0x03, 0x50
        /*003a*/ 	.short	0x0000


	//----- nvinfo : EIATTR_MAXREG_COUNT
	.align		4
        /*003c*/ 	.byte	0x03, 0x1b
        /*003e*/ 	.short	0x00ff


	//----- nvinfo : EIATTR_MERCURY_ISA_VERSION
	.align		4
        /*0040*/ 	.byte	0x03, 0x5f
        /*0042*/ 	.short	0x0101


	//----- nvinfo : EIATTR_VRC_CTA_INIT_COUNT
	.align		4
        /*0044*/ 	.byte	0x02, 0x4a
	.zero		1
	.zero		1


	//----- nvinfo : EIATTR_EXIT_INSTR_OFFSETS
	.align		4
        /*0048*/ 	.byte	0x04, 0x1c
        /*004a*/ 	.short	(.L_72 - .L_71)


	//   ....[0]....
.L_71:
        /*004c*/ 	.word	0x00000070


	//   ....[1]....
        /*0050*/ 	.word	0x00001080


	//----- nvinfo : EIATTR_CRS_STACK_SIZE
	.align		4
.L_72:
        /*0054*/ 	.byte	0x04, 0x1e
        /*0056*/ 	.short	(.L_74 - .L_73)
.L_73:
        /*0058*/ 	.word	0x00000000


	//----- nvinfo : EIATTR_CBANK_PARAM_SIZE
	.align		4
.L_74:
        /*005c*/ 	.byte	0x03, 0x19
        /*005e*/ 	.short	0x0014


	//----- nvinfo : EIATTR_PARAM_CBANK
	.align		4
        /*0060*/ 	.byte	0x04, 0x0a
        /*0062*/ 	.short	(.L_76 - .L_75)
	.align		4
.L_75:
        /*0064*/ 	.word	index@(.nv.constant0._Z13static_kernelPiPdi)
        /*0068*/ 	.short	0x0380
        /*006a*/ 	.short	0x0014


	//----- nvinfo : EIATTR_SW_WAR
	.align		4
.L_76:
        /*006c*/ 	.byte	0x04, 0x36
        /*006e*/ 	.short	(.L_78 - .L_77)
.L_77:
        /*0070*/ 	.word	0x00000008
.L_78:


//--------------------- .nv.callgraph             --------------------------
	.section	.nv.callgraph,"",@"SHT_CUDA_CALLGRAPH"
	.align	4
	.sectionentsize	8
	.align		4
        /*0000*/ 	.word	0x00000000
	.align		4
        /*0004*/ 	.word	0xffffffff
	.align		4
        /*0008*/ 	.word	0x00000000
	.align		4
        /*000c*/ 	.word	0xfffffffe
	.align		4
        /*0010*/ 	.word	0x00000000
	.align		4
        /*0014*/ 	.word	0xfffffffd
	.align		4
        /*0018*/ 	.word	0x00000000
	.align		4
        /*001c*/ 	.word	0xfffffffc


//--------------------- .nv.constant4             --------------------------
	.section	.nv.constant4,"a",@progbits
	.align	8
	.align		8
.nv.constant4:
        /*0000*/ 	.dword	__cudart_i2opi_f


//--------------------- .text._Z19hierarchical_kernelPiS_Pdi --------------------------
	.section	.text._Z19hierarchical_kernelPiS_Pdi,"ax",@progbits
	.align	128
        .global         _Z19hierarchical_kernelPiS_Pdi
        .type           _Z19hierarchical_kernelPiS_Pdi,@function
        .size           _Z19hierarchical_kernelPiS_Pdi,(.L_x_50 - _Z19hierarchical_kernelPiS_Pdi)
        .other          _Z19hierarchical_kernelPiS_Pdi,@"STO_CUDA_ENTRY STV_DEFAULT"
_Z19hierarchical_kernelPiS_Pdi:
.text._Z19hierarchical_kernelPiS_Pdi:
[----:B------:R-:W-:Y:S01]  /*0000*/  LDC R1, c[0x0][0x37c] ;  /* 0x0000df00ff017b82 */ /* 0x000fe20000000800 */
[----:B------:R-:W0:Y:S01]  /*0010*/  S2R R13, SR_TID.X ;  /* 0x00000000000d7919 */ /* 0x000e220000002100 */
[----:B------:R-:W1:Y:S02]  /*0020*/  LDCU.64 UR4, c[0x0][0x358] ;  /* 0x00006b00ff0477ac */ /* 0x000e640008000a00 */
[----:B01----:R-:W-:-:S07]  /*0030*/  LOP3.LUT R13, R13, 0x1f, RZ, 0xc0, !PT ;  /* 0x0000001f0d0d7812 */ /* 0x003fce00078ec0ff */
.L_x_18:
[----:B------:R-:W-:Y:S01]  /*0040*/  ISETP.NE.AND P0, PT, R13, RZ, PT ;  /* 0x000000ff0d00720c */ /* 0x000fe20003f05270 */
[----:B------:R-:W-:Y:S05]  /*0050*/  YIELD ;  /* 0x0000000000007946 */ /* 0x000fea0003800000 */
[----:B------:R-:W-:-:S07]  /*0060*/  IMAD.MOV.U32 R0, RZ, RZ, -0x1 ;  /* 0xffffffffff007424 */ /* 0x000fce00078e00ff */
[----:B0-----:R-:W-:Y:S05]  /*0070*/  @P0 BRA `(.L_x_0) ;  /* 0x0000000000340947 */ /* 0x001fea0003800000 */
[----:B------:R-:W0:Y:S01]  /*0080*/  S2R R5, SR_LANEID ;  /* 0x0000000000057919 */ /* 0x000e220000000000 */
[----:B------:R-:W-:Y:S01]  /*0090*/  VOTEU.ANY UR6, UPT, PT ;  /* 0x0000000000067886 */ /* 0x000fe200038e0100 */
[----:B------:R-:W1:Y:S01]  /*00a0*/  LDC.64 R2, c[0x0][0x388] ;  /* 0x0000e200ff027b82 */ /* 0x000e620000000a00 */
[----:B------:R-:W0:Y:S08]  /*00b0*/  FLO.U32 R4, UR6 ;  /* 0x0000000600047d00 */ /* 0x000e3000080e0000 */
[----:B------:R-:W2:Y:S01]  /*00c0*/  POPC R0, UR6 ;  /* 0x0000000600007d09 */ /* 0x000ea20008000000 */
[----:B0-----:R-:W-:Y:S01]  /*00d0*/  ISETP.EQ.U32.AND P0, PT, R4, R5, PT ;  /* 0x000000050400720c */ /* 0x001fe20003f02070 */
[----:B--2---:R-:W-:-:S12]  /*00e0*/  IMAD.SHL.U32 R5, R0, 0x20, RZ ;  /* 0x0000002000057824 */ /* 0x004fd800078e00ff */
[----:B-1----:R-:W2:Y:S01]  /*00f0*/  @P0 ATOMG.E.ADD.STRONG.GPU PT, R3, desc[UR4][R2.64], R5 ;  /* 0x80000005020309a8 */ /* 0x002ea200081ef104 */
[----:B------:R-:W0:Y:S02]  /*0100*/  S2R R6, SR_LTMASK ;  /* 0x0000000000067919 */ /* 0x000e240000003900 */
[----:B0-----:R-:W-:-:S04]  /*0110*/  LOP3.LUT R6, R6, UR6, RZ, 0xc0, !PT ;  /* 0x0000000606067c12 */ /* 0x001fc8000f8ec0ff */
[----:B------:R-:W0:Y:S01]  /*0120*/  POPC R7, R6 ;  /* 0x0000000600077309 */ /* 0x000e220000000000 */
[----:B--2---:R-:W0:Y:S02]  /*0130*/  SHFL.IDX PT, R0, R3, R4, 0x1f ;  /* 0x00001f0403007589 */ /* 0x004e2400000e0000 */
[----:B0-----:R-:W-:-:S07]  /*0140*/  IMAD R0, R7, 0x20, R0 ;  /* 0x0000002007007824 */ /* 0x001fce00078e0200 */
.L_x_0:
[----:B------:R-:W-:Y:S05]  /*0150*/  WARPSYNC.ALL ;  /* 0x0000000000007948 */ /* 0x000fea0003800000 */
[----:B------:R-:W0:Y:S01]  /*0160*/  SHFL.IDX PT, R0, R0, RZ, 0x1f ;  /* 0x00001fff00007589 */ /* 0x000e2200000e0000 */
[----:B------:R-:W0:Y:S02]  /*0170*/  LDCU UR6, c[0x0][0x398] ;  /* 0x00007300ff0677ac */ /* 0x000e240008000800 */
[----:B0-----:R-:W-:-:S13]  /*0180*/  ISETP.GE.AND P0, PT, R0, UR6, PT ;  /* 0x0000000600007c0c */ /* 0x001fda000bf06270 */
[----:B------:R-:W-:Y:S05]  /*0190*/  @P0 EXIT ;  /* 0x000000000000094d */ /* 0x000fea0003800000 */
[----:B------:R-:W-:Y:S01]  /*01a0*/  IMAD.IADD R12, R13, 0x1, R0 ;  /* 0x000000010d0c7824 */ /* 0x000fe200078e0200 */
[----:B------:R-:W-:Y:S04]  /*01b0*/  BSSY.RECONVERGENT B1, `(.L_x_1) ;  /* 0x0000104000017945 */ /* 0x000fe80003800200 */
[----:B------:R-:W-:-:S13]  /*01c0*/  ISETP.GE.AND P0, PT, R12, UR6, PT ;  /* 0x000000060c007c0c */ /* 0x000fda000bf06270 */
[----:B------:R-:W-:Y:S05]  /*01d0*/  @P0 BRA `(.L_x_2) ;  /* 0x0000001000040947 */ /* 0x000fea0003800000 */
[----:B------:R-:W0:Y:S02]  /*01e0*/  LDC.64 R4, c[0x0][0x380] ;  /* 0x0000e000ff047b82 */ /* 0x000e240000000a00 */
[----:B0-----:R-:W-:-:S06]  /*01f0*/  IMAD.WIDE R4, R12, 0x4, R4 ;  /* 0x000000040c047825 */ /* 0x001fcc00078e0204 */
[----:B------:R-:W2:Y:S01]  /*0200*/  LDG.E R4, desc[UR4][R4.64] ;  /* 0x0000000404047981 */ /* 0x000ea2000c1e1900 */
[----:B------:R-:W-:Y:S01]  /*0210*/  BSSY.RECONVERGENT B0, `(.L_x_3) ;  /* 0x00000f6000007945 */ /* 0x000fe20003800200 */
[----:B------:R-:W-:Y:S02]  /*0220*/  CS2R R2, SRZ ;  /* 0x0000000000027805 */ /* 0x000fe4000001ff00 */
[----:B--2---:R-:W-:-:S13]  /*0230*/  ISETP.GE.AND P0, PT, R4, 0x1, PT ;  /* 0x000000010400780c */ /* 0x004fda0003f06270 */
[----:B------:R-:W-:Y:S05]  /*0240*/  @!P0 BRA `(.L_x_4) ;  /* 0x0000000c00c88947 */ /* 0x000fea0003800000 */
[----:B------:R-:W-:Y:S01]  /*0250*/  IMAD R10, R4, 0x2710, RZ ;  /* 0x00002710040a7824 */ /* 0x000fe200078e02ff */
[----:B------:R-:W-:Y:S01]  /*0260*/  CS2R R2, SRZ ;  /* 0x0000000000027805 */ /* 0x000fe2000001ff00 */
[----:B------:R-:W-:-:S03]  /*0270*/  IMAD.MOV.U32 R11, RZ, RZ, RZ ;  /* 0x000000ffff0b7224 */ /* 0x000fc600078e00ff */
[----:B------:R-:W-:-:S07]  /*0280*/  VIMNMX R10, PT, PT, R10, 0x1, !PT ;  /* 0x000000010a0a7848 */ /* 0x000fce0007fe0100 */
.L_x_17:
[----:B------:R-:W-:Y:S01]  /*0290*/  I2FP.F32.U32 R22, R11 ;  /* 0x0000000b00167245 */ /* 0x000fe20000201000 */
[----:B------:R-:W-:Y:S04]  /*02a0*/  BSSY.RECONVERGENT B2, `(.L_x_5) ;  /* 0x0000064000027945 */ /* 0x000fe80003800200 */
[----:B------:R-:W-:-:S04]  /*02b0*/  FMUL R8, R22, 9.9999997473787516356e-05 ;  /* 0x38d1b71716087820 */ /* 0x000fc80000400000 */
[C---:B------:R-:W-:Y:S01]  /*02c0*/  FMUL R0, R8.reuse, 0.63661974668502807617 ;  /* 0x3f22f98308007820 */ /* 0x040fe20000400000 */
[----:B------:R-:W-:-:S05]  /*02d0*/  FSETP.GE.AND P0, PT, |R8|, 105615, PT ;  /* 0x47ce47800800780b */ /* 0x000fca0003f06200 */
[----:B------:R-:W0:Y:S02]  /*02e0*/  F2I.NTZ R0, R0 ;  /* 0x0000000000007305 */ /* 0x000e240000203100 */
[----:B0-----:R-:W-:-:S05]  /*02f0*/  I2FP.F32.S32 R21, R0 ;  /* 0x0000000000157245 */ /* 0x001fca0000201400 */
[----:B------:R-:W-:-:S04]  /*0300*/  FFMA R4, R21, -1.5707962512969970703, R8 ;  /* 0xbfc90fda15047823 */ /* 0x000fc80000000008 */
[----:B------:R-:W-:-:S04]  /*0310*/  FFMA R4, R21, -7.5497894158615963534e-08, R4 ;  /* 0xb3a2216815047823 */ /* 0x000fc80000000004 */
[----:B------:R-:W-:Y:S01]  /*0320*/  FFMA R21, R21, -5.3903029534742383927e-15, R4 ;  /* 0xa7c234c515157823 */ /* 0x000fe20000000004 */
[----:B------:R-:W-:Y:S06]  /*0330*/  @!P0 BRA `(.L_x_6) ;  /* 0x0000000400688947 */ /* 0x000fec0003800000 */
[----:B------:R-:W-:-:S13]  /*0340*/  FSETP.NEU.AND P0, PT, |R8|, +INF , PT ;  /* 0x7f8000000800780b */ /* 0x000fda0003f0d200 */
[----:B------:R-:W-:Y:S01]  /*0350*/  @!P0 FMUL R21, RZ, R8 ;  /* 0x00000008ff158220 */ /* 0x000fe20000400000 */
[----:B------:R-:W-:Y:S01]  /*0360*/  @!P0 IMAD.MOV.U32 R0, RZ, RZ, RZ ;  /* 0x000000ffff008224 */ /* 0x000fe200078e00ff */
[----:B------:R-:W-:Y:S06]  /*0370*/  @!P0 BRA `(.L_x_6) ;  /* 0x0000000400588947 */ /* 0x000fec0003800000 */
[----:B------:R-:W0:Y:S01]  /*0380*/  LDCU.64 UR6, c[0x4][URZ] ;  /* 0x01000000ff0677ac */ /* 0x000e220008000a00 */
[----:B------:R-:W-:Y:S01]  /*0390*/  SHF.L.U32 R0, R8, 0x8, RZ ;  /* 0x0000000808007819 */ /* 0x000fe200000006ff */
[----:B------:R-:W-:Y:S01]  /*03a0*/  BSSY.RECONVERGENT B3, `(.L_x_7) ;  /* 0x000001d000037945 */ /* 0x000fe20003800200 */
[----:B------:R-:W-:Y:S01]  /*03b0*/  CS2R R14, SRZ ;  /* 0x00000000000e7805 */ /* 0x000fe2000001ff00 */
[----:B------:R-:W-:Y:S01]  /*03c0*/  IMAD.MOV.U32 R21, RZ, RZ, RZ ;  /* 0x000000ffff157224 */ /* 0x000fe200078e00ff */
[----:B------:R-:W-:Y:S01]  /*03d0*/  LOP3.LUT R23, R0, 0x80000000, RZ, 0xfc, !PT ;  /* 0x8000000000177812 */ /* 0x000fe200078efcff */
[----:B------:R-:W-:Y:S02]  /*03e0*/  IMAD.MOV.U32 R24, RZ, RZ, RZ ;  /* 0x000000ffff187224 */ /* 0x000fe400078e00ff */
[----:B0-----:R-:W-:Y:S02]  /*03f0*/  IMAD.U32 R4, RZ, RZ, UR6 ;  /* 0x00000006ff047e24 */ /* 0x001fe4000f8e00ff */
[----:B------:R-:W-:-:S07]  /*0400*/  IMAD.U32 R5, RZ, RZ, UR7 ;  /* 0x00000007ff057e24 */ /* 0x000fce000f8e00ff */
.L_x_8:
[----:B------:R-:W2:Y:S01]  /*0410*/  LDG.E.CONSTANT R6, desc[UR4][R4.64] ;  /* 0x0000000404067981 */ /* 0x000ea2000c1e9900 */
[----:B------:R-:W-:Y:S01]  /*0420*/  ISETP.EQ.AND P6, PT, R24, RZ, PT ;  /* 0x000000ff1800720c */ /* 0x000fe20003fc2270 */
[----:B------:R-:W-:Y:S01]  /*0430*/  VIADD R14, R14, 0x1 ;  /* 0x000000010e0e7836 */ /* 0x000fe20000000000 */
[C---:B------:R-:W-:Y:S02]  /*0440*/  ISETP.EQ.AND P5, PT, R24.reuse, 0x4, PT ;  /* 0x000000041800780c */ /* 0x040fe40003fa2270 */
[C---:B------:R-:W-:Y:S02]  /*0450*/  ISETP.EQ.AND P4, PT, R24.reuse, 0x8, PT ;  /* 0x000000081800780c */ /* 0x040fe40003f82270 */
[C---:B------:R-:W-:Y:S02]  /*0460*/  ISETP.EQ.AND P3, PT, R24.reuse, 0xc, PT ;  /* 0x0000000c1800780c */ /* 0x040fe40003f62270 */
[C---:B------:R-:W-:Y:S02]  /*0470*/  ISETP.EQ.AND P2, PT, R24.reuse, 0x10, PT ;  /* 0x000000101800780c */ /* 0x040fe40003f42270 */
[C---:B------:R-:W-:Y:S01]  /*0480*/  ISETP.EQ.AND P1, PT, R24.reuse, 0x14, PT ;  /* 0x000000141800780c */ /* 0x040fe20003f22270 */
[----:B------:R-:W-:-:S02]  /*0490*/  VIADD R24, R24, 0x4 ;  /* 0x0000000418187836 */ /* 0x000fc40000000000 */
[----:B--2---:R-:W-:-:S03]  /*04a0*/  IMAD.WIDE.U32 R6, R6, R23, RZ ;  /* 0x0000001706067225 */ /* 0x004fc600078e00ff */
[----:B------:R-:W-:-:S04]  /*04b0*/  IADD3 R0, P0, PT, R6, R15, RZ ;  /* 0x0000000f06007210 */ /* 0x000fc80007f1e0ff */
[----:B------:R-:W-:Y:S01]  /*04c0*/  IADD3.X R15, PT, PT, R7, R21, RZ, P0, !PT ;  /* 0x00000015070f7210 */ /* 0x000fe200007fe4ff */
[--C-:B------:R-:W-:Y:S01]  /*04d0*/  @P6 IMAD.MOV.U32 R9, RZ, RZ, R0.reuse ;  /* 0x000000ffff096224 */ /* 0x100fe200078e0000 */
[----:B------:R-:W-:Y:S01]  /*04e0*/  ISETP.NE.AND P6, PT, R14, 0x6, PT ;  /* 0x000000060e00780c */ /* 0x000fe20003fc5270 */
[--C-:B------:R-:W-:Y:S01]  /*04f0*/  @P5 IMAD.MOV.U32 R20, RZ, RZ, R0.reuse ;  /* 0x000000ffff145224 */ /* 0x100fe200078e0000 */
[----:B------:R-:W-:Y:S01]  /*0500*/  IADD3 R4, P0, PT, R4, 0x4, RZ ;  /* 0x0000000404047810 */ /* 0x000fe20007f1e0ff */
[--C-:B------:R-:W-:Y:S01]  /*0510*/  @P4 IMAD.MOV.U32 R19, RZ, RZ, R0.reuse ;  /* 0x000000ffff134224 */ /* 0x100fe200078e0000 */
[----:B------:R-:W-:Y:S01]  /*0520*/  @P1 MOV R16, R0 ;  /* 0x0000000000101202 */ /* 0x000fe20000000f00 */
[--C-:B------:R-:W-:Y:S02]  /*0530*/  @P3 IMAD.MOV.U32 R18, RZ, RZ, R0.reuse ;  /* 0x000000ffff123224 */ /* 0x100fe400078e0000 */
[----:B------:R-:W-:Y:S02]  /*0540*/  @P2 IMAD.MOV.U32 R17, RZ, RZ, R0 ;  /* 0x000000ffff112224 */ /* 0x000fe400078e0000 */
[----:B------:R-:W-:-:S04]  /*0550*/  IMAD.X R5, RZ, RZ, R5, P0 ;  /* 0x000000ffff057224 */ /* 0x000fc800000e0605 */
[----:B------:R-:W-:Y:S05]  /*0560*/  @P6 BRA `(.L_x_8) ;  /* 0xfffffffc00a86947 */ /* 0x000fea000383ffff */
[----:B------:R-:W-:Y:S05]  /*0570*/  BSYNC.RECONVERGENT B3 ;  /* 0x0000000000037941 */ /* 0x000fea0003800200 */
.L_x_7:
[----:B------:R-:W-:Y:S01]  /*0580*/  SHF.R.U32.HI R8, RZ, 0x17, R8 ;  /* 0x00000017ff087819 */ /* 0x000fe20000011608 */
[----:B------:R-:W-:Y:S03]  /*0590*/  BSSY.RECONVERGENT B3, `(.L_x_9) ;  /* 0x0000026000037945 */ /* 0x000fe60003800200 */
[C---:B------:R-:W-:Y:S01]  /*05a0*/  LOP3.LUT P6, R7, R8.reuse, 0x1f, RZ, 0xc0, !PT ;  /* 0x0000001f08077812 */ /* 0x040fe200078cc0ff */
[----:B------:R-:W-:-:S05]  /*05b0*/  VIADD R0, R8, 0xffffff80 ;  /* 0xffffff8008007836 */ /* 0x000fca0000000000 */
[----:B------:R-:W-:-:S05]  /*05c0*/  SHF.R.U32.HI R0, RZ, 0x5, R0 ;  /* 0x00000005ff007819 */ /* 0x000fca0000011600 */
[----:B------:R-:W-:-:S05]  /*05d0*/  IMAD.U32 R6, R0, -0x4, RZ ;  /* 0xfffffffc00067824 */ /* 0x000fca00078e00ff */
[C---:B------:R-:W-:Y:S02]  /*05e0*/  ISETP.EQ.AND P3, PT, R6.reuse, -0x18, PT ;  /* 0xffffffe80600780c */ /* 0x040fe40003f62270 */
[C---:B------:R-:W-:Y:S02]  /*05f0*/  ISETP.EQ.AND P4, PT, R6.reuse, -0x14, PT ;  /* 0xffffffec0600780c */ /* 0x040fe40003f82270 */
[C---:B------:R-:W-:Y:S02]  /*0600*/  ISETP.EQ.AND P2, PT, R6.reuse, -0x10, PT ;  /* 0xfffffff00600780c */ /* 0x040fe40003f42270 */
[C---:B------:R-:W-:Y:S02]  /*0610*/  ISETP.EQ.AND P1, PT, R6.reuse, -0xc, PT ;  /* 0xfffffff40600780c */ /* 0x040fe40003f22270 */
[C---:B------:R-:W-:Y:S02]  /*0620*/  ISETP.EQ.AND P0, PT, R6.reuse, -0x8, PT ;  /* 0xfffffff80600780c */ /* 0x040fe40003f02270 */
[----:B------:R-:W-:-:S03]  /*0630*/  ISETP.EQ.AND P5, PT, R6, RZ, PT ;  /* 0x000000ff0600720c */ /* 0x000fc60003fa2270 */
[----:B------:R-:W-:Y:S01]  /*0640*/  @P3 IMAD.MOV.U32 R0, RZ, RZ, R9 ;  /* 0x000000ffff003224 */ /* 0x000fe200078e0009 */
[C---:B------:R-:W-:Y:S01]  /*0650*/  ISETP.EQ.AND P3, PT, R6.reuse, -0x4, PT ;  /* 0xfffffffc0600780c */ /* 0x040fe20003f62270 */
[--C-:B------:R-:W-:Y:S01]  /*0660*/  @P4 IMAD.MOV.U32 R0, RZ, RZ, R20.reuse ;  /* 0x000000ffff004224 */ /* 0x100fe200078e0014 */
[----:B------:R-:W-:Y:S01]  /*0670*/  @P4 MOV R4, R9 ;  /* 0x0000000900044202 */ /* 0x000fe20000000f00 */
[----:B------:R-:W-:Y:S01]  /*0680*/  @P2 IMAD.MOV.U32 R4, RZ, RZ, R20 ;  /* 0x000000ffff042224 */ /* 0x000fe200078e0014 */
[----:B------:R-:W-:Y:S01]  /*0690*/  ISETP.EQ.AND P4, PT, R6, 0x4, PT ;  /* 0x000000040600780c */ /* 0x000fe20003f82270 */
[--C-:B------:R-:W-:Y:S02]  /*06a0*/  @P2 IMAD.MOV.U32 R0, RZ, RZ, R19.reuse ;  /* 0x000000ffff002224 */ /* 0x100fe400078e0013 */
[----:B------:R-:W-:Y:S01]  /*06b0*/  @P1 IMAD.MOV.U32 R4, RZ, RZ, R19 ;  /* 0x000000ffff041224 */ /* 0x000fe200078e0013 */
[----:B------:R-:W-:Y:S01]  /*06c0*/  @P0 MOV R4, R18 ;  /* 0x0000001200040202 */ /* 0x000fe20000000f00 */
[----:B------:R-:W-:-:S02]  /*06d0*/  @P1 IMAD.MOV.U32 R0, RZ, RZ, R18 ;  /* 0x000000ffff001224 */ /* 0x000fc400078e0012 */
[--C-:B------:R-:W-:Y:S02]  /*06e0*/  @P0 IMAD.MOV.U32 R0, RZ, RZ, R17.reuse ;  /* 0x000000ffff000224 */ /* 0x100fe400078e0011 */
[----:B------:R-:W-:Y:S02]  /*06f0*/  @P3 IMAD.MOV.U32 R4, RZ, RZ, R17 ;  /* 0x000000ffff043224 */ /* 0x000fe400078e0011 */
[--C-:B------:R-:W-:Y:S02]  /*0700*/  @P3 IMAD.MOV.U32 R0, RZ, RZ, R16.reuse ;  /* 0x000000ffff003224 */ /* 0x100fe400078e0010 */
[----:B------:R-:W-:Y:S01]  /*0710*/  @P5 IMAD.MOV.U32 R4, RZ, RZ, R16 ;  /* 0x000000ffff045224 */ /* 0x000fe200078e0010 */
[----:B------:R-:W-:Y:S01]  /*0720*/  @P4 MOV R4, R15 ;  /* 0x0000000f00044202 */ /* 0x000fe20000000f00 */
[----:B------:R-:W-:Y:S01]  /*0730*/  @P5 IMAD.MOV.U32 R0, RZ, RZ, R15 ;  /* 0x000000ffff005224 */ /* 0x000fe200078e000f */
[----:B------:R-:W-:Y:S06]  /*0740*/  @!P6 BRA `(.L_x_10) ;  /* 0x000000000028e947 */ /* 0x000fec0003800000 */
[----:B------:R-:W-:Y:S01]  /*0750*/  @P2 IMAD.MOV.U32 R5, RZ, RZ, R9 ;  /* 0x000000ffff052224 */ /* 0x000fe200078e0009 */
[----:B------:R-:W-:Y:S01]  /*0760*/  SHF.L.W.U32.HI R0, R4, R7, R0 ;  /* 0x0000000704007219 */ /* 0x000fe20000010e00 */
[----:B------:R-:W-:Y:S02]  /*0770*/  @P1 IMAD.MOV.U32 R5, RZ, RZ, R20 ;  /* 0x000000ffff051224 */ /* 0x000fe400078e0014 */
[----:B------:R-:W-:Y:S01]  /*0780*/  @P0 IMAD.MOV.U32 R5, RZ, RZ, R19 ;  /* 0x000000ffff050224 */ /* 0x000fe200078e0013 */
[----:B------:R-:W-:Y:S01]  /*0790*/  ISETP.EQ.AND P0, PT, R6, 0x8, PT ;  /* 0x000000080600780c */ /* 0x000fe20003f02270 */
[----:B------:R-:W-:Y:S02]  /*07a0*/  @P3 IMAD.MOV.U32 R5, RZ, RZ, R18 ;  /* 0x000000ffff053224 */ /* 0x000fe400078e0012 */
[----:B------:R-:W-:Y:S01]  /*07b0*/  @P5 IMAD.MOV.U32 R5, RZ, RZ, R17 ;  /* 0x000000ffff055224 */ /* 0x000fe200078e0011 */
[----:B------:R-:W-:-:S09]  /*07c0*/  @P4 MOV R5, R16 ;  /* 0x0000001000054202 */ /* 0x000fd20000000f00 */
[----:B------:R-:W-:-:S05]  /*07d0*/  @P0 IMAD.MOV.U32 R5, RZ, RZ, R15 ;  /* 0x000000ffff050224 */ /* 0x000fca00078e000f */
[----:B------:R-:W-:-:S07]  /*07e0*/  SHF.L.W.U32.HI R4, R5, R7, R4 ;  /* 0x0000000705047219 */ /* 0x000fce0000010e04 */
.L_x_10:
[----:B------:R-:W-:Y:S05]  /*07f0*/  BSYNC.RECONVERGENT B3 ;  /* 0x0000000000037941 */ /* 0x000fea0003800200 */
.L_x_9:
[C---:B------:R-:W-:Y:S01]  /*0800*/  SHF.L.W.U32.HI R15, R4.reuse, 0x2, R0 ;  /* 0x00000002040f7819 */ /* 0x040fe20000010e00 */
[----:B------:R-:W-:Y:S01]  /*0810*/  IMAD.SHL.U32 R4, R4, 0x4, RZ ;  /* 0x0000000404047824 */ /* 0x000fe200078e00ff */
[----:B------:R-:W-:Y:S01]  /*0820*/  UMOV UR6, 0x54442d19 ;  /* 0x54442d1900067882 */ /* 0x000fe20000000000 */
[----:B------:R-:W-:Y:S01]  /*0830*/  UMOV UR7, 0x3bf921fb ;  /* 0x3bf921fb00077882 */ /* 0x000fe20000000000 */
[----:B------:R-:W-:Y:S02]  /*0840*/  SHF.R.S32.HI R5, RZ, 0x1f, R15 ;  /* 0x0000001fff057819 */ /* 0x000fe4000001140f */
[----:B------:R-:W-:Y:S02]  /*0850*/  ISETP.GE.AND P0, PT, R15, RZ, PT ;  /* 0x000000ff0f00720c */ /* 0x000fe40003f06270 */
[C---:B------:R-:W-:Y:S02]  /*0860*/  LOP3.LUT R4, R5.reuse, R4, RZ, 0x3c, !PT ;  /* 0x0000000405047212 */ /* 0x040fe400078e3cff */
[----:B------:R-:W-:-:S02]  /*0870*/  LOP3.LUT R5, R5, R15, RZ, 0x3c, !PT ;  /* 0x0000000f05057212 */ /* 0x000fc400078e3cff */
[----:B------:R-:W-:-:S04]  /*0880*/  SHF.R.U32.HI R0, RZ, 0x1e, R0 ;  /* 0x0000001eff007819 */ /* 0x000fc80000011600 */
[----:B------:R-:W0:Y:S01]  /*0890*/  I2F.F64.S64 R4, R4 ;  /* 0x0000000400047312 */ /* 0x000e220000301c00 */
[----:B------:R-:W-:Y:S01]  /*08a0*/  LEA.HI R0, R15, R0, RZ, 0x1 ;  /* 0x000000000f007211 */ /* 0x000fe200078f08ff */
[----:B0-----:R-:W-:-:S10]  /*08b0*/  DMUL R6, R4, UR6 ;  /* 0x0000000604067c28 */ /* 0x001fd40008000000 */
[----:B------:R-:W0:Y:S02]  /*08c0*/  F2F.F32.F64 R6, R6 ;  /* 0x0000000600067310 */ /* 0x000e240000301000 */
[----:B0-----:R-:W-:-:S07]  /*08d0*/  FSEL R21, -R6, R6, !P0 ;  /* 0x0000000606157208 */ /* 0x001fce0004000100 */
.L_x_6:
[----:B------:R-:W-:Y:S05]  /*08e0*/  BSYNC.RECONVERGENT B2 ;  /* 0x0000000000027941 */ /* 0x000fea0003800200 */
.L_x_5:
[----:B------:R-:W-:Y:S01]  /*08f0*/  FMUL R22, R22, 0.00019999999494757503271 ;  /* 0x3951b71716167820 */ /* 0x000fe20000400000 */
[----:B------:R-:W-:Y:S02]  /*0900*/  IMAD.MOV.U32 R14, RZ, RZ, 0x37cbac00 ;  /* 0x37cbac00ff0e7424 */ /* 0x000fe400078e00ff */
[----:B------:R-:W-:Y:S01]  /*0910*/  FMUL R5, R21, R21 ;  /* 0x0000001515057220 */ /* 0x000fe20000400000 */
[----:B------:R-:W-:Y:S01]  /*0920*/  LOP3.LUT R6, R0, 0x1, RZ, 0xc0, !PT ;  /* 0x0000000100067812 */ /* 0x000fe200078ec0ff */
[----:B------:R-:W-:Y:S01]  /*0930*/  FMUL R23, R22, 0.63661974668502807617 ;  /* 0x3f22f98316177820 */ /* 0x000fe20000400000 */
[----:B------:R-:W-:Y:S02]  /*0940*/  IMAD.MOV.U32 R15, RZ, RZ, 0x3d2aaabb ;  /* 0x3d2aaabbff0f7424 */ /* 0x000fe400078e00ff */
[----:B------:R-:W-:Y:S01]  /*0950*/  FFMA R4, R5, R14, -0.0013887860113754868507 ;  /* 0xbab607ed05047423 */ /* 0x000fe2000000000e */
[----:B------:R-:W-:Y:S01]  /*0960*/  ISETP.NE.U32.AND P0, PT, R6, 0x1, PT ;  /* 0x000000010600780c */ /* 0x000fe20003f05070 */
[----:B------:R-:W-:Y:S01]  /*0970*/  IMAD.MOV.U32 R8, RZ, RZ, 0x3effffff ;  /* 0x3effffffff087424 */ /* 0x000fe200078e00ff */
[----:B------:R-:W-:Y:S01]  /*0980*/  LOP3.LUT P1, RZ, R0, 0x2, RZ, 0xc0, !PT ;  /* 0x0000000200ff7812 */ /* 0x000fe2000782c0ff */
[----:B------:R-:W0:Y:S01]  /*0990*/  F2I.NTZ R23, R23 ;  /* 0x0000001700177305 */ /* 0x000e220000203100 */
[----:B------:R-:W-:Y:S01]  /*09a0*/  FSEL R4, R4, -0.00019574658654164522886, !P0 ;  /* 0xb94d415304047808 */ /* 0x000fe20004000000 */
[----:B------:R-:W-:Y:S01]  /*09b0*/  BSSY.RECONVERGENT B2, `(.L_x_11) ;  /* 0x0000066000027945 */ /* 0x000fe20003800200 */
[----:B------:R-:W-:-:S02]  /*09c0*/  FSEL R6, R15, 0.0083327032625675201416, !P0 ;  /* 0x3c0885e40f067808 */ /* 0x000fc40004000000 */
[----:B------:R-:W-:-:S03]  /*09d0*/  FSEL R0, R21, 1, P0 ;  /* 0x3f80000015007808 */ /* 0x000fc60000000000 */
[----:B------:R-:W-:Y:S01]  /*09e0*/  FFMA R4, R5, R4, R6 ;  /* 0x0000000405047223 */ /* 0x000fe20000000006 */
[----:B------:R-:W-:Y:S02]  /*09f0*/  FSEL R6, -R8, -0.16666662693023681641, !P0 ;  /* 0xbe2aaaa808067808 */ /* 0x000fe40004000100 */
[----:B------:R-:W-:-:S03]  /*0a00*/  FSETP.GE.AND P0, PT, |R22|, 105615, PT ;  /* 0x47ce47801600780b */ /* 0x000fc60003f06200 */
[C---:B------:R-:W-:Y:S01]  /*0a10*/  FFMA R4, R5.reuse, R4, R6 ;  /* 0x0000000405047223 */ /* 0x040fe20000000006 */
[----:B0-----:R-:W-:Y:S01]  /*0a20*/  I2FP.F32.S32 R7, R23 ;  /* 0x0000001700077245 */ /* 0x001fe20000201400 */
[----:B------:R-:W-:-:S04]  /*0a30*/  FFMA R5, R5, R0, RZ ;  /* 0x0000000005057223 */ /* 0x000fc800000000ff */
[----:B------:R-:W-:Y:S01]  /*0a40*/  FFMA R6, R7, -1.5707962512969970703, R22 ;  /* 0xbfc90fda07067823 */ /* 0x000fe20000000016 */
[----:B------:R-:W-:-:S03]  /*0a50*/  FFMA R21, R5, R4, R0 ;  /* 0x0000000405157223 */ /* 0x000fc60000000000 */
[----:B------:R-:W-:Y:S01]  /*0a60*/  FFMA R6, R7, -7.5497894158615963534e-08, R6 ;  /* 0xb3a2216807067823 */ /* 0x000fe20000000006 */
[----:B------:R-:W-:-:S03]  /*0a70*/  @P1 FADD R21, RZ, -R21 ;  /* 0x80000015ff151221 */ /* 0x000fc60000000000 */
[----:B------:R-:W-:Y:S01]  /*0a80*/  FFMA R0, R7, -5.3903029534742383927e-15, R6 ;  /* 0xa7c234c507007823 */ /* 0x000fe20000000006 */
[----:B------:R-:W-:Y:S06]  /*0a90*/  @!P0 BRA `(.L_x_12) ;  /* 0x00000004005c8947 */ /* 0x000fec0003800000 */
[----:B------:R-:W-:-:S13]  /*0aa0*/  FSETP.NEU.AND P0, PT, |R22|, +INF , PT ;  /* 0x7f8000001600780b */ /* 0x000fda0003f0d200 */
[----:B------:R-:W-:Y:S01]  /*0ab0*/  @!P0 FMUL R0, RZ, R22 ;  /* 0x00000016ff008220 */ /* 0x000fe20000400000 */
[----:B------:R-:W-:Y:S01]  /*0ac0*/  @!P0 MOV R23, RZ ;  /* 0x000000ff00178202 */ /* 0x000fe20000000f00 */
[----:B------:R-:W-:Y:S06]  /*0ad0*/  @!P0 BRA `(.L_x_12) ;  /* 0x00000004004c8947 */ /* 0x000fec0003800000 */
[----:B------:R-:W-:Y:S01]  /*0ae0*/  IMAD.SHL.U32 R0, R22, 0x100, RZ ;  /* 0x0000010016007824 */ /* 0x000fe200078e00ff */
[----:B------:R-:W-:Y:S01]  /*0af0*/  BSSY.RECONVERGENT B3, `(.L_x_13) ;  /* 0x000001b000037945 */ /* 0x000fe20003800200 */
[----:B------:R-:W-:Y:S02]  /*0b00*/  IMAD.MOV.U32 R23, RZ, RZ, RZ ;  /* 0x000000ffff177224 */ /* 0x000fe400078e00ff */
[----:B------:R-:W-:Y:S01]  /*0b10*/  IMAD.MOV.U32 R27, RZ, RZ, RZ ;  /* 0x000000ffff1b7224 */ /* 0x000fe200078e00ff */
[----:B------:R-:W-:Y:S01]  /*0b20*/  LOP3.LUT R0, R0, 0x80000000, RZ, 0xfc, !PT ;  /* 0x8000000000007812 */ /* 0x000fe200078efcff */
[----:B------:R-:W-:-:S07]  /*0b30*/  IMAD.MOV.U32 R25, RZ, RZ, RZ ;  /* 0x000000ffff197224 */ /* 0x000fce00078e00ff */
.L_x_14:
[----:B------:R-:W0:Y:S02]  /*0b40*/  LDC.64 R4, c[0x4][RZ] ;  /* 0x01000000ff047b82 */ /* 0x000e240000000a00 */
[----:B0-----:R-:W-:-:S06]  /*0b50*/  IMAD.WIDE.U32 R4, R25, 0x4, R4 ;  /* 0x0000000419047825 */ /* 0x001fcc00078e0004 */
[----:B------:R-:W2:Y:S01]  /*0b60*/  LDG.E.CONSTANT R5, desc[UR4][R4.64] ;  /* 0x0000000404057981 */ /* 0x000ea2000c1e9900 */
[C---:B------:R-:W-:Y:S01]  /*0b70*/  IMAD.SHL.U32 R24, R25.reuse, 0x4, RZ ;  /* 0x0000000419187824 */ /* 0x040fe200078e00ff */
[----:B------:R-:W-:-:S04]  /*0b80*/  IADD3 R25, PT, PT, R25, 0x1, RZ ;  /* 0x0000000119197810 */ /* 0x000fc80007ffe0ff */
[C---:B------:R-:W-:Y:S02]  /*0b90*/  ISETP.EQ.AND P0, PT, R24.reuse, RZ, PT ;  /* 0x000000ff1800720c */ /* 0x040fe40003f02270 */
[C---:B------:R-:W-:Y:S02]  /*0ba0*/  ISETP.EQ.AND P5, PT, R24.reuse, 0x4, PT ;  /* 0x000000041800780c */ /* 0x040fe40003fa2270 */
[C---:B------:R-:W-:Y:S02]  /*0bb0*/  ISETP.EQ.AND P4, PT, R24.reuse, 0x8, PT ;  /* 0x000000081800780c */ /* 0x040fe40003f82270 */
[C---:B------:R-:W-:Y:S02]  /*0bc0*/  ISETP.EQ.AND P3, PT, R24.reuse, 0xc, PT ;  /* 0x0000000c1800780c */ /* 0x040fe40003f62270 */
[C---:B------:R-:W-:Y:S02]  /*0bd0*/  ISETP.EQ.AND P2, PT, R24.reuse, 0x10, PT ;  /* 0x000000101800780c */ /* 0x040fe40003f42270 */
[----:B------:R-:W-:Y:S01]  /*0be0*/  ISETP.EQ.AND P1, PT, R24, 0x14, PT ;  /* 0x000000141800780c */ /* 0x000fe20003f22270 */
[----:B--2---:R-:W-:-:S03]  /*0bf0*/  IMAD.WIDE.U32 R6, R5, R0, RZ ;  /* 0x0000000005067225 */ /* 0x004fc600078e00ff */
[----:B------:R-:W-:-:S07]  /*0c00*/  IADD3 R6, P6, PT, R6, R23, RZ ;  /* 0x0000001706067210 */ /* 0x000fce0007fde0ff */
[----:B------:R-:W-:Y:S01]  /*0c10*/  @P2 MOV R17, R6 ;  /* 0x0000000600112202 */ /* 0x000fe20000000f00 */
[----:B------:R-:W-:Y:S01]  /*0c20*/  IMAD.X R23, R7, 0x1, R27, P6 ;  /* 0x0000000107177824 */ /* 0x000fe200030e061b */
[----:B------:R-:W-:Y:S01]  /*0c30*/  ISETP.NE.AND P6, PT, R25, 0x6, PT ;  /* 0x000000061900780c */ /* 0x000fe20003fc5270 */
[--C-:B------:R-:W-:Y:S02]  /*0c40*/  @P0 IMAD.MOV.U32 R9, RZ, RZ, R6.reuse ;  /* 0x000000ffff090224 */ /* 0x100fe400078e0006 */
[--C-:B------:R-:W-:Y:S02]  /*0c50*/  @P5 IMAD.MOV.U32 R20, RZ, RZ, R6.reuse ;  /* 0x000000ffff145224 */ /* 0x100fe400078e0006 */
[--C-:B------:R-:W-:Y:S02]  /*0c60*/  @P4 IMAD.MOV.U32 R19, RZ, RZ, R6.reuse ;  /* 0x000000ffff134224 */ /* 0x100fe400078e0006 */
[--C-:B------:R-:W-:Y:S02]  /*0c70*/  @P3 IMAD.MOV.U32 R18, RZ, RZ, R6.reuse ;  /* 0x000000ffff123224 */ /* 0x100fe400078e0006 */
[----:B------:R-:W-:-:S04]  /*0c80*/  @P1 IMAD.MOV.U32 R16, RZ, RZ, R6 ;  /* 0x000000ffff101224 */ /* 0x000fc800078e0006 */
[----:B------:R-:W-:Y:S05]  /*0c90*/  @P6 BRA `(.L_x_14) ;  /* 0xfffffffc00a86947 */ /* 0x000fea000383ffff */
[----:B------:R-:W-:Y:S05]  /*0ca0*/  BSYNC.RECONVERGENT B3 ;  /* 0x0000000000037941 */ /* 0x000fea0003800200 */
.L_x_13:
        /* <DEDUP_REMOVED lines=12> */
[--C-:B------:R-:W-:Y:S01]  /*0d70*/  @P3 IMAD.MOV.U32 R0, RZ, RZ, R9.reuse ;  /* 0x000000ffff003224 */ /* 0x100fe200078e0009 */
[C---:B------:R-:W-:Y:S01]  /*0d80*/  ISETP.EQ.AND P3, PT, R6.reuse, -0x4, PT ;  /* 0xfffffffc0600780c */ /* 0x040fe20003f62270 */
[----:B------:R-:W-:Y:S01]  /*0d90*/  @P4 IMAD.MOV.U32 R4, RZ, RZ, R9 ;  /* 0x000000ffff044224 */ /* 0x000fe200078e0009 */
[----:B------:R-:W-:Y:S01]  /*0da0*/  @P4 MOV R0, R20 ;  /* 0x0000001400004202 */ /* 0x000fe20000000f00 */
[----:B------:R-:W-:Y:S01]  /*0db0*/  @P2 IMAD.MOV.U32 R4, RZ, RZ, R20 ;  /* 0x000000ffff042224 */ /* 0x000fe200078e0014 */
[----:B------:R-:W-:Y:S01]  /*0dc0*/  ISETP.EQ.AND P4, PT, R6, 0x4, PT ;  /* 0x000000040600780c */ /* 0x000fe20003f82270 */
[--C-:B------:R-:W-:Y:S02]  /*0dd0*/  @P2 IMAD.MOV.U32 R0, RZ, RZ, R19.reuse ;  /* 0x000000ffff002224 */ /* 0x100fe400078e0013 */
[----:B------:R-:W-:Y:S02]  /*0de0*/  @P1 IMAD.MOV.U32 R4, RZ, RZ, R19 ;  /* 0x000000ffff041224 */ /* 0x000fe400078e0013 */
[--C-:B------:R-:W-:Y:S01]  /*0df0*/  @P1 IMAD.MOV.U32 R0, RZ, RZ, R18.reuse ;  /* 0x000000ffff001224 */ /* 0x100fe200078e0012 */
[----:B------:R-:W-:Y:S01]  /*0e00*/  @P0 MOV R0, R17 ;  /* 0x0000001100000202 */ /* 0x000fe20000000f00 */
[----:B------:R-:W-:-:S02]  /*0e10*/  @P0 IMAD.MOV.U32 R4, RZ, RZ, R18 ;  /* 0x000000ffff040224 */ /* 0x000fc400078e0012 */
[----:B------:R-:W-:Y:S02]  /*0e20*/  @P3 IMAD.MOV.U32 R4, RZ, RZ, R17 ;  /* 0x000000ffff043224 */ /* 0x000fe400078e0011 */
[--C-:B------:R-:W-:Y:S02]  /*0e30*/  @P3 IMAD.MOV.U32 R0, RZ, RZ, R16.reuse ;  /* 0x000000ffff003224 */ /* 0x100fe400078e0010 */
[----:B------:R-:W-:Y:S02]  /*0e40*/  @P5 IMAD.MOV.U32 R4, RZ, RZ, R16 ;  /* 0x000000ffff045224 */ /* 0x000fe400078e0010 */
[--C-:B------:R-:W-:Y:S02]  /*0e50*/  @P5 IMAD.MOV.U32 R0, RZ, RZ, R23.reuse ;  /* 0x000000ffff005224 */ /* 0x100fe400078e0017 */
[----:B------:R-:W-:Y:S01]  /*0e60*/  @P4 IMAD.MOV.U32 R4, RZ, RZ, R23 ;  /* 0x000000ffff044224 */ /* 0x000fe200078e0017 */
[----:B------:R-:W-:Y:S06]  /*0e70*/  @!P6 BRA `(.L_x_16) ;  /* 0x000000000028e947 */ /* 0x000fec0003800000 */
[----:B------:R-:W-:Y:S01]  /*0e80*/  @P2 MOV R5, R9 ;  /* 0x0000000900052202 */ /* 0x000fe20000000f00 */
[----:B------:R-:W-:Y:S01]  /*0e90*/  @P1 IMAD.MOV.U32 R5, RZ, RZ, R20 ;  /* 0x000000ffff051224 */ /* 0x000fe200078e0014 */
[----:B------:R-:W-:Y:S01]  /*0ea0*/  SHF.L.W.U32.HI R0, R4, R7, R0 ;  /* 0x0000000704007219 */ /* 0x000fe20000010e00 */
[----:B------:R-:W-:Y:S01]  /*0eb0*/  @P0 IMAD.MOV.U32 R5, RZ, RZ, R19 ;  /* 0x000000ffff050224 */ /* 0x000fe200078e0013 */
[----:B------:R-:W-:Y:S01]  /*0ec0*/  ISETP.EQ.AND P0, PT, R6, 0x8, PT ;  /* 0x000000080600780c */ /* 0x000fe20003f02270 */
[----:B------:R-:W-:Y:S02]  /*0ed0*/  @P3 IMAD.MOV.U32 R5, RZ, RZ, R18 ;  /* 0x000000ffff053224 */ /* 0x000fe400078e0012 */
[----:B------:R-:W-:Y:S02]  /*0ee0*/  @P5 IMAD.MOV.U32 R5, RZ, RZ, R17 ;  /* 0x000000ffff055224 */ /* 0x000fe400078e0011 */
[----:B------:R-:W-:-:S08]  /*0ef0*/  @P4 IMAD.MOV.U32 R5, RZ, RZ, R16 ;  /* 0x000000ffff054224 */ /* 0x000fd000078e0010 */
[----:B------:R-:W-:-:S04]  /*0f00*/  @P0 MOV R5, R23 ;  /* 0x0000001700050202 */ /* 0x000fc80000000f00 */
[----:B------:R-:W-:-:S07]  /*0f10*/  SHF.L.W.U32.HI R4, R5, R7, R4 ;  /* 0x0000000705047219 */ /* 0x000fce0000010e04 */
.L_x_16:
[----:B------:R-:W-:Y:S05]  /*0f20*/  BSYNC.RECONVERGENT B3 ;  /* 0x0000000000037941 */ /* 0x000fea0003800200 */
.L_x_15:
[C-C-:B------:R-:W-:Y:S01]  /*0f30*/  SHF.L.W.U32.HI R23, R4.reuse, 0x2, R0.reuse ;  /* 0x0000000204177819 */ /* 0x140fe20000010e00 */
[----:B------:R-:W-:Y:S01]  /*0f40*/  IMAD.SHL.U32 R4, R4, 0x4, RZ ;  /* 0x0000000404047824 */ /* 0x000fe200078e00ff */
[----:B------:R-:W-:Y:S01]  /*0f50*/  UMOV UR6, 0x54442d19 ;  /* 0x54442d1900067882 */ /* 0x000fe20000000000 */
[----:B------:R-:W-:Y:S01]  /*0f60*/  UMOV UR7, 0x3bf921fb ;  /* 0x3bf921fb00077882 */ /* 0x000fe20000000000 */
[----:B------:R-:W-:Y:S02]  /*0f70*/  SHF.R.S32.HI R5, RZ, 0x1f, R23 ;  /* 0x0000001fff057819 */ /* 0x000fe40000011417 */
[----:B------:R-:W-:Y:S02]  /*0f80*/  SHF.R.U32.HI R0, RZ, 0x1e, R0 ;  /* 0x0000001eff007819 */ /* 0x000fe40000011600 */
[C---:B------:R-:W-:Y:S02]  /*0f90*/  LOP3.LUT R4, R5.reuse, R4, RZ, 0x3c, !PT ;  /* 0x0000000405047212 */ /* 0x040fe400078e3cff */
[----:B------:R-:W-:-:S02]  /*0fa0*/  LOP3.LUT R5, R5, R23, RZ, 0x3c, !PT ;  /* 0x0000001705057212 */ /* 0x000fc400078e3cff */
[C---:B------:R-:W-:Y:S02]  /*0fb0*/  ISETP.GE.AND P0, PT, R23.reuse, RZ, PT ;  /* 0x000000ff1700720c */ /* 0x040fe40003f06270 */
[----:B------:R-:W-:Y:S02]  /*0fc0*/  LEA.HI R23, R23, R0, RZ, 0x1 ;  /* 0x0000000017177211 */ /* 0x000fe400078f08ff */
[----:B------:R-:W0:Y:S02]  /*0fd0*/  I2F.F64.S64 R4, R4 ;  /* 0x0000000400047312 */ /* 0x000e240000301c00 */
[----:B0-----:R-:W-:-:S10]  /*0fe0*/  DMUL R6, R4, UR6 ;  /* 0x0000000604067c28 */ /* 0x001fd40008000000 */
[----:B------:R-:W0:Y:S02]  /*0ff0*/  F2F.F32.F64 R6, R6 ;  /* 0x0000000600067310 */ /* 0x000e240000301000 */
[----:B0-----:R-:W-:-:S07]  /*1000*/  FSEL R0, -R6, R6, !P0 ;  /* 0x0000000606007208 */ /* 0x001fce0004000100 */
.L_x_12:
[----:B------:R-:W-:Y:S05]  /*1010*/  BSYNC.RECONVERGENT B2 ;  /* 0x0000000000027941 */ /* 0x000fea0003800200 */
.L_x_11:
[----:B------:R-:W-:Y:S01]  /*1020*/  FMUL R5, R0, R0 ;  /* 0x0000000000057220 */ /* 0x000fe20000400000 */
[C---:B------:R-:W-:Y:S01]  /*1030*/  LOP3.LUT R4, R23.reuse, 0x1, RZ, 0xc0, !PT ;  /* 0x0000000117047812 */ /* 0x040fe200078ec0ff */
[----:B------:R-:W-:Y:S02]  /*1040*/  VIADD R23, R23, 0x1 ;  /* 0x0000000117177836 */ /* 0x000fe40000000000 */
[----:B------:R-:W-:Y:S01]  /*1050*/  FFMA R14, R5, R14, -0.0013887860113754868507 ;  /* 0xbab607ed050e7423 */ /* 0x000fe2000000000e */
[----:B------:R-:W-:Y:S01]  /*1060*/  ISETP.NE.U32.AND P0, PT, R4, 0x1, PT ;  /* 0x000000010400780c */ /* 0x000fe20003f05070 */
[----:B------:R-:W-:Y:S01]  /*1070*/  VIADD R11, R11, 0x1 ;  /* 0x000000010b0b7836 */ /* 0x000fe20000000000 */
[----:B------:R-:W-:Y:S02]  /*1080*/  LOP3.LUT P1, RZ, R23, 0x2, RZ, 0xc0, !PT ;  /* 0x0000000217ff7812 */ /* 0x000fe4000782c0ff */
[----:B------:R-:W-:Y:S02]  /*1090*/  FSEL R4, R15, 0.0083327032625675201416, P0 ;  /* 0x3c0885e40f047808 */ /* 0x000fe40000000000 */
[----:B------:R-:W-:-:S02]  /*10a0*/  FSEL R14, R14, -0.00019574658654164522886, P0 ;  /* 0xb94d41530e0e7808 */ /* 0x000fc40000000000 */
[----:B------:R-:W-:Y:S02]  /*10b0*/  FSEL R0, R0, 1, !P0 ;  /* 0x3f80000000007808 */ /* 0x000fe40004000000 */
[----:B------:R-:W-:Y:S01]  /*10c0*/  FSEL R15, -R8, -0.16666662693023681641, P0 ;  /* 0xbe2aaaa8080f7808 */ /* 0x000fe20000000100 */
[----:B------:R-:W-:Y:S01]  /*10d0*/  FFMA R4, R5, R14, R4 ;  /* 0x0000000e05047223 */ /* 0x000fe20000000004 */
[----:B------:R-:W-:Y:S01]  /*10e0*/  ISETP.NE.AND P0, PT, R11, R10, PT ;  /* 0x0000000a0b00720c */ /* 0x000fe20003f05270 */
[C---:B------:R-:W-:Y:S02]  /*10f0*/  FFMA R7, R5.reuse, R0, RZ ;  /* 0x0000000005077223 */ /* 0x040fe400000000ff */
[----:B------:R-:W-:-:S04]  /*1100*/  FFMA R4, R5, R4, R15 ;  /* 0x0000000405047223 */ /* 0x000fc8000000000f */
[----:B------:R-:W-:-:S04]  /*1110*/  FFMA R0, R7, R4, R0 ;  /* 0x0000000407007223 */ /* 0x000fc80000000000 */
[----:B------:R-:W-:-:S04]  /*1120*/  @P1 FADD R0, RZ, -R0 ;  /* 0x80000000ff001221 */ /* 0x000fc80000000000 */
[----:B------:R-:W-:-:S06]  /*1130*/  FMUL R4, R21, R0 ;  /* 0x0000000015047220 */ /* 0x000fcc0000400000 */
[----:B------:R-:W0:Y:S02]  /*1140*/  F2F.F64.F32 R4, R4 ;  /* 0x0000000400047310 */ /* 0x000e240000201800 */
[----:B0-----:R-:W-:Y:S01]  /*1150*/  DADD R2, R4, R2 ;  /* 0x0000000004027229 */ /* 0x001fe20000000002 */
[----:B------:R-:W-:Y:S10]  /*1160*/  @P0 BRA `(.L_x_17) ;  /* 0xfffffff000480947 */ /* 0x000ff4000383ffff */
.L_x_4:
[----:B------:R-:W-:Y:S05]  /*1170*/  BSYNC.RECONVERGENT B0 ;  /* 0x0000000000007941 */ /* 0x000fea0003800200 */
.L_x_3:
[----:B------:R-:W0:Y:S02]  /*1180*/  LDC.64 R4, c[0x0][0x390] ;  /* 0x0000e400ff047b82 */ /* 0x000e240000000a00 */
[----:B0-----:R-:W-:-:S05]  /*1190*/  IMAD.WIDE R4, R12, 0x8, R4 ;  /* 0x000000080c047825 */ /* 0x001fca00078e0204 */
[----:B------:R0:W-:Y:S01]  /*11a0*/  STG.E.64 desc[UR4][R4.64], R2 ;  /* 0x0000000204007986 */ /* 0x0001e2000c101b04 */
[----:B------:R-:W-:Y:S06]  /*11b0*/  MEMBAR.SC.GPU ;  /* 0x0000000000007992 */ /* 0x000fec0000002000 */
[----:B------:R-:W-:-:S00]  /*11c0*/  ERRBAR ;  /* 0x00000000000079ab */ /* 0x000fc00000000000 */
[----:B------:R-:W-:Y:S06]  /*11d0*/  CGAERRBAR ;  /* 0x00000000000075ab */ /* 0x000fec0000000000 */
[----:B------:R-:W-:Y:S01]  /*11e0*/  CCTL.IVALL ;  /* 0x00000000ff00798f */ /* 0x000fe20002000000 */
.L_x_2:
[----:B------:R-:W-:Y:S05]  /*11f0*/  BSYNC.RECONVERGENT B1 ;  /* 0x0000000000017941 */ /* 0x000fea0003800200 */
.L_x_1:
[----:B------:R-:W-:Y:S05]  /*1200*/  BRA `(.L_x_18) ;  /* 0xffffffec008c7947 */ /* 0x000fea000383ffff */
.L_x_19:
[----:B------:R-:W-:-:S00]  /*1210*/  BRA `(.L_x_19) ;  /* 0xfffffffc00fc7947 */ /* 0x000fc0000383ffff */
[----:B------:R-:W-:-:S00]  /*1220*/  NOP ;  /* 0x0000000000007918 */ /* 0x000fc00000000000 */
        /* <DEDUP_REMOVED lines=13> */
.L_x_50:


//--------------------- .text._Z14dynamic_kernelPiS_Pdi --------------------------
	.section	.text._Z14dynamic_kernelPiS_Pdi,"ax",@progbits
	.align	128
        .global         _Z14dynamic_kernelPiS_Pdi
        .type           _Z14dynamic_kernelPiS_Pdi,@function
        .size           _Z14dynamic_kernelPiS_Pdi,(.L_x_51 - _Z14dynamic_kernelPiS_Pdi)
        .other          _Z14dynamic_kernelPiS_Pdi,@"STO_CUDA_ENTRY STV_DEFAULT"
_Z14dynamic_kernelPiS_Pdi:
.text._Z14dynamic_kernelPiS_Pdi:
[----:B------:R-:W-:Y:S01]  /*0000*/  LDC R1, c[0x0][0x37c] ;  /* 0x0000df00ff017b82 */ /* 0x000fe20000000800 */
[----:B------:R-:W0:Y:S01]  /*0010*/  S2R R7, SR_LANEID ;  /* 0x0000000000077919 */ /* 0x000e220000000000 */
[----:B------:R-:W-:-:S06]  /*0020*/  VOTEU.ANY UR4, UPT, PT ;  /* 0x0000000000047886 */ /* 0x000fcc00038e0100 */
[----:B------:R-:W1:Y:S01]  /*0030*/  LDC.64 R2, c[0x0][0x388] ;  /* 0x0000e200ff027b82 */ /* 0x000e620000000a00 */
[----:B------:R-:W0:Y:S01]  /*0040*/  FLO.U32 R0, UR4 ;  /* 0x0000000400007d00 */ /* 0x000e2200080e0000 */
[----:B------:R-:W1:Y:S07]  /*0050*/  LDCU.64 UR6, c[0x0][0x358] ;  /* 0x00006b00ff0677ac */ /* 0x000e6e0008000a00 */
[----:B------:R-:W1:Y:S01]  /*0060*/  POPC R5, UR4 ;  /* 0x0000000400057d09 */ /* 0x000e620008000000 */
[----:B0-----:R-:W-:-:S13]  /*0070*/  ISETP.EQ.U32.AND P0, PT, R0, R7, PT ;  /* 0x000000070000720c */ /* 0x001fda0003f02070 */
[----:B-1----:R-:W2:Y:S01]  /*0080*/  @P0 ATOMG.E.ADD.STRONG.GPU PT, R3, desc[UR6][R2.64], R5 ;  /* 0x80000005020309a8 */ /* 0x002ea200081ef106 */
[----:B------:R-:W0:Y:S02]  /*0090*/  S2R R4, SR_LTMASK ;  /* 0x0000000000047919 */ /* 0x000e240000003900 */
[----:B0-----:R-:W-:Y:S01]  /*00a0*/  LOP3.LUT R4, R4, UR4, RZ, 0xc0, !PT ;  /* 0x0000000404047c12 */ /* 0x001fe2000f8ec0ff */
[----:B------:R-:W0:Y:S03]  /*00b0*/  LDCU UR4, c[0x0][0x398] ;  /* 0x00007300ff0477ac */ /* 0x000e260008000800 */
[----:B------:R-:W1:Y:S01]  /*00c0*/  POPC R7, R4 ;  /* 0x0000000400077309 */ /* 0x000e620000000000 */
[----:B--2---:R-:W1:Y:S02]  /*00d0*/  SHFL.IDX PT, R12, R3, R0, 0x1f ;  /* 0x00001f00030c7589 */ /* 0x004e6400000e0000 */
[----:B-1----:R-:W-:-:S05]  /*00e0*/  IMAD.IADD R12, R12, 0x1, R7 ;  /* 0x000000010c0c7824 */ /* 0x002fca00078e0207 */
[----:B0-----:R-:W-:-:S13]  /*00f0*/  ISETP.GE.AND P0, PT, R12, UR4, PT ;  /* 0x000000040c007c0c */ /* 0x001fda000bf06270 */
[----:B------:R-:W-:Y:S05]  /*0100*/  @P0 EXIT ;  /* 0x000000000000094d */ /* 0x000fea0003800000 */
.L_x_33:
[----:B------:R-:W0:Y:S02]  /*0110*/  LDC.64 R4, c[0x0][0x380] ;  /* 0x0000e000ff047b82 */ /* 0x000e240000000a00 */
[----:B0-----:R-:W-:-:S06]  /*0120*/  IMAD.WIDE R4, R12, 0x4, R4 ;  /* 0x000000040c047825 */ /* 0x001fcc00078e0204 */
[----:B------:R-:W2:Y:S01]  /*0130*/  LDG.E R4, desc[UR6][R4.64] ;  /* 0x0000000604047981 */ /* 0x000ea2000c1e1900 */
[----:B------:R-:W-:Y:S05]  /*0140*/  YIELD ;  /* 0x0000000000007946 */ /* 0x000fea0003800000 */
        /* <DEDUP_REMOVED lines=8> */
.L_x_32:
        /* <DEDUP_REMOVED lines=15> */
[----:B------:R-:W-:Y:S01]  /*02c0*/  IMAD.SHL.U32 R5, R15, 0x100, RZ ;  /* 0x000001000f057824 */ /* 0x000fe200078e00ff */
[----:B------:R-:W0:Y:S01]  /*02d0*/  LDCU.64 UR8, c[0x4][URZ] ;  /* 0x01000000ff0877ac */ /* 0x000e220008000a00 */
[----:B------:R-:W-:Y:S02]  /*02e0*/  IMAD.MOV.U32 R4, RZ, RZ, RZ ;  /* 0x000000ffff047224 */ /* 0x000fe400078e00ff */
[----:B------:R-:W-:Y:S01]  /*02f0*/  IMAD.MOV.U32 R14, RZ, RZ, RZ ;  /* 0x000000ffff0e7224 */ /* 0x000fe200078e00ff */
[----:B------:R-:W-:Y:S01]  /*0300*/  LOP3.LUT R17, R5, 0x80000000, RZ, 0xfc, !PT ;  /* 0x8000000005117812 */ /* 0x000fe200078efcff */
[----:B------:R-:W-:Y:S01]  /*0310*/  UMOV UR5, URZ ;  /* 0x000000ff00057c82 */ /* 0x000fe20008000000 */
[----:B------:R-:W-:-:S05]  /*0320*/  UMOV UR4, URZ ;  /* 0x000000ff00047c82 */ /* 0x000fca0008000000 */
.L_x_24:
[----:B0-----:R-:W-:Y:S01]  /*0330*/  IMAD.U32 R8, RZ, RZ, UR8 ;  /* 0x00000008ff087e24 */ /* 0x001fe2000f8e00ff */
[----:B------:R-:W-:-:S05]  /*0340*/  MOV R9, UR9 ;  /* 0x0000000900097c02 */ /* 0x000fca0008000f00 */
[----:B------:R-:W2:Y:S01]  /*0350*/  LDG.E.CONSTANT R6, desc[UR6][R8.64] ;  /* 0x0000000608067981 */ /* 0x000ea2000c1e9900 */
[----:B------:R-:W-:Y:S01]  /*0360*/  UIADD3 UR4, UPT, UPT, UR4, 0x1, URZ ;  /* 0x0000000104047890 */ /* 0x000fe2000fffe0ff */
[C---:B------:R-:W-:Y:S01]  /*0370*/  ISETP.EQ.AND P0, PT, R14.reuse, RZ, PT ;  /* 0x000000ff0e00720c */ /* 0x040fe20003f02270 */
[----:B------:R-:W-:Y:S01]  /*0380*/  UIADD3 UR8, UP1, UPT, UR8, 0x4, URZ ;  /* 0x0000000408087890 */ /* 0x000fe2000ff3e0ff */
[C---:B------:R-:W-:Y:S01]  /*0390*/  ISETP.EQ.AND P1, PT, R14.reuse, 0x4, PT ;  /* 0x000000040e00780c */ /* 0x040fe20003f22270 */
[----:B------:R-:W-:Y:S01]  /*03a0*/  UISETP.NE.AND UP0, UPT, UR4, 0x6, UPT ;  /* 0x000000060400788c */ /* 0x000fe2000bf05270 */
[C---:B------:R-:W-:Y:S01]  /*03b0*/  ISETP.EQ.AND P2, PT, R14.reuse, 0x8, PT ;  /* 0x000000080e00780c */ /* 0x040fe20003f42270 */
[----:B------:R-:W-:Y:S01]  /*03c0*/  UIADD3.X UR9, UPT, UPT, URZ, UR9, URZ, UP1, !UPT ;  /* 0x00000009ff097290 */ /* 0x000fe20008ffe4ff */
[C---:B------:R-:W-:Y:S02]  /*03d0*/  ISETP.EQ.AND P3, PT, R14.reuse, 0xc, PT ;  /* 0x0000000c0e00780c */ /* 0x040fe40003f62270 */
[----:B------:R-:W-:-:S02]  /*03e0*/  ISETP.EQ.AND P4, PT, R14, 0x10, PT ;  /* 0x000000100e00780c */ /* 0x000fc40003f82270 */
[C---:B------:R-:W-:Y:S02]  /*03f0*/  ISETP.EQ.AND P5, PT, R14.reuse, 0x14, PT ;  /* 0x000000140e00780c */ /* 0x040fe40003fa2270 */
[----:B------:R-:W-:Y:S01]  /*0400*/  IADD3 R14, PT, PT, R14, 0x4, RZ ;  /* 0x000000040e0e7810 */ /* 0x000fe20007ffe0ff */
[----:B--2---:R-:W-:-:S03]  /*0410*/  IMAD.WIDE.U32 R6, R6, R17, RZ ;  /* 0x0000001106067225 */ /* 0x004fc600078e00ff */
[----:B------:R-:W-:-:S04]  /*0420*/  IADD3 R5, P6, PT, R6, R4, RZ ;  /* 0x0000000406057210 */ /* 0x000fc80007fde0ff */
[----:B------:R-:W-:Y:S01]  /*0430*/  IADD3.X R4, PT, PT, R7, UR5, RZ, P6, !PT ;  /* 0x0000000507047c10 */ /* 0x000fe2000b7fe4ff */
[--C-:B------:R-:W-:Y:S02]  /*0440*/  @P0 IMAD.MOV.U32 R13, RZ, RZ, R5.reuse ;  /* 0x000000ffff0d0224 */ /* 0x100fe400078e0005 */
[--C-:B------:R-:W-:Y:S02]  /*0450*/  @P1 IMAD.MOV.U32 R18, RZ, RZ, R5.reuse ;  /* 0x000000ffff121224 */ /* 0x100fe400078e0005 */
[--C-:B------:R-:W-:Y:S02]  /*0460*/  @P2 IMAD.MOV.U32 R19, RZ, RZ, R5.reuse ;  /* 0x000000ffff132224 */ /* 0x100fe400078e0005 */
[--C-:B------:R-:W-:Y:S02]  /*0470*/  @P3 IMAD.MOV.U32 R20, RZ, RZ, R5.reuse ;  /* 0x000000ffff143224 */ /* 0x100fe400078e0005 */
[--C-:B------:R-:W-:Y:S02]  /*0480*/  @P4 IMAD.MOV.U32 R21, RZ, RZ, R5.reuse ;  /* 0x000000ffff154224 */ /* 0x100fe400078e0005 */
[----:B------:R-:W-:Y:S01]  /*0490*/  @P5 IMAD.MOV.U32 R22, RZ, RZ, R5 ;  /* 0x000000ffff165224 */ /* 0x000fe200078e0005 */
[----:B------:R-:W-:Y:S06]  /*04a0*/  BRA.U UP0, `(.L_x_24) ;  /* 0xfffffffd00a07547 */ /* 0x000fec000b83ffff */
[----:B------:R-:W-:Y:S01]  /*04b0*/  SHF.R.U32.HI R5, RZ, 0x17, R15 ;  /* 0x00000017ff057819 */ /* 0x000fe2000001160f */
[----:B------:R-:W-:Y:S04]  /*04c0*/  BSSY.RECONVERGENT B2, `(.L_x_25) ;  /* 0x0000026000027945 */ /* 0x000fe80003800200 */
[C---:B------:R-:W-:Y:S01]  /*04d0*/  VIADD R6, R5.reuse, 0xffffff80 ;  /* 0xffffff8005067836 */ /* 0x040fe20000000000 */
[----:B------:R-:W-:-:S04]  /*04e0*/  LOP3.LUT P6, R5, R5, 0x1f, RZ, 0xc0, !PT ;  /* 0x0000001f05057812 */ /* 0x000fc800078cc0ff */
        /* <DEDUP_REMOVED lines=10> */
[----:B------:R-:W-:Y:S02]  /*0590*/  @P4 IMAD.MOV.U32 R7, RZ, RZ, R13 ;  /* 0x000000ffff074224 */ /* 0x000fe400078e000d */
[--C-:B------:R-:W-:Y:S01]  /*05a0*/  @P4 IMAD.MOV.U32 R6, RZ, RZ, R18.reuse ;  /* 0x000000ffff064224 */ /* 0x100fe200078e0012 */
[----:B------:R-:W-:Y:S01]  /*05b0*/  ISETP.EQ.AND P4, PT, R9, 0x4, PT ;  /* 0x000000040900780c */ /* 0x000fe20003f82270 */
[----:B------:R-:W-:Y:S01]  /*05c0*/  @P2 IMAD.MOV.U32 R7, RZ, RZ, R18 ;  /* 0x000000ffff072224 */ /* 0x000fe200078e0012 */
[----:B------:R-:W-:Y:S01]  /*05d0*/  @P2 MOV R6, R19 ;  /* 0x0000001300062202 */ /* 0x000fe20000000f00 */
[----:B------:R-:W-:Y:S02]  /*05e0*/  @P1 IMAD.MOV.U32 R7, RZ, RZ, R19 ;  /* 0x000000ffff071224 */ /* 0x000fe400078e0013 */
[----:B------:R-:W-:-:S02]  /*05f0*/  @P1 IMAD.MOV.U32 R6, RZ, RZ, R20 ;  /* 0x000000ffff061224 */ /* 0x000fc400078e0014 */
[----:B------:R-:W-:Y:S02]  /*0600*/  @P0 IMAD.MOV.U32 R7, RZ, RZ, R20 ;  /* 0x000000ffff070224 */ /* 0x000fe400078e0014 */
[--C-:B------:R-:W-:Y:S02]  /*0610*/  @P0 IMAD.MOV.U32 R6, RZ, RZ, R21.reuse ;  /* 0x000000ffff060224 */ /* 0x100fe400078e0015 */
[----:B------:R-:W-:Y:S01]  /*0620*/  @P3 IMAD.MOV.U32 R7, RZ, RZ, R21 ;  /* 0x000000ffff073224 */ /* 0x000fe200078e0015 */
[----:B------:R-:W-:Y:S01]  /*0630*/  @P5 MOV R7, R22 ;  /* 0x0000001600075202 */ /* 0x000fe20000000f00 */
[----:B------:R-:W-:Y:S02]  /*0640*/  @P3 IMAD.MOV.U32 R6, RZ, RZ, R22 ;  /* 0x000000ffff063224 */ /* 0x000fe400078e0016 */
[--C-:B------:R-:W-:Y:S02]  /*0650*/  @P5 IMAD.MOV.U32 R6, RZ, RZ, R4.reuse ;  /* 0x000000ffff065224 */ /* 0x100fe400078e0004 */
[----:B------:R-:W-:Y:S01]  /*0660*/  @P4 IMAD.MOV.U32 R7, RZ, RZ, R4 ;  /* 0x000000ffff074224 */ /* 0x000fe200078e0004 */
[----:B------:R-:W-:Y:S06]  /*0670*/  @!P6 BRA `(.L_x_26) ;  /* 0x000000000028e947 */ /* 0x000fec0003800000 */
[----:B------:R-:W-:Y:S01]  /*0680*/  @P2 IMAD.MOV.U32 R8, RZ, RZ, R13 ;  /* 0x000000ffff082224 */ /* 0x000fe200078e000d */
[----:B------:R-:W-:Y:S01]  /*0690*/  SHF.L.W.U32.HI R6, R7, R5, R6 ;  /* 0x0000000507067219 */ /* 0x000fe20000010e06 */
[----:B------:R-:W-:Y:S02]  /*06a0*/  @P1 IMAD.MOV.U32 R8, RZ, RZ, R18 ;  /* 0x000000ffff081224 */ /* 0x000fe400078e0012 */
[----:B------:R-:W-:Y:S01]  /*06b0*/  @P0 IMAD.MOV.U32 R8, RZ, RZ, R19 ;  /* 0x000000ffff080224 */ /* 0x000fe200078e0013 */
[----:B------:R-:W-:Y:S01]  /*06c0*/  ISETP.EQ.AND P0, PT, R9, 0x8, PT ;  /* 0x000000080900780c */ /* 0x000fe20003f02270 */
[----:B------:R-:W-:Y:S01]  /*06d0*/  @P3 IMAD.MOV.U32 R8, RZ, RZ, R20 ;  /* 0x000000ffff083224 */ /* 0x000fe200078e0014 */
[----:B------:R-:W-:Y:S01]  /*06e0*/  @P5 MOV R8, R21 ;  /* 0x0000001500085202 */ /* 0x000fe20000000f00 */
[----:B------:R-:W-:-:S10]  /*06f0*/  @P4 IMAD.MOV.U32 R8, RZ, RZ, R22 ;  /* 0x000000ffff084224 */ /* 0x000fd400078e0016 */
[----:B------:R-:W-:-:S05]  /*0700*/  @P0 IMAD.MOV.U32 R8, RZ, RZ, R4 ;  /* 0x000000ffff080224 */ /* 0x000fca00078e0004 */
[----:B------:R-:W-:-:S07]  /*0710*/  SHF.L.W.U32.HI R7, R8, R5, R7 ;  /* 0x0000000508077219 */ /* 0x000fce0000010e07 */
.L_x_26:
[----:B------:R-:W-:Y:S05]  /*0720*/  BSYNC.RECONVERGENT B2 ;  /* 0x0000000000027941 */ /* 0x000fea0003800200 */
.L_x_25:
        /* <DEDUP_REMOVED lines=14> */
.L_x_23:
[----:B------:R-:W-:Y:S05]  /*0810*/  BSYNC.RECONVERGENT B1 ;  /* 0x0000000000017941 */ /* 0x000fea0003800200 */
.L_x_22:
        /* <DEDUP_REMOVED lines=16> */
[----:B------:R-:W-:Y:S01]  /*0920*/  FSEL R9, -R14, -0.16666662693023681641, !P0 ;  /* 0xbe2aaaa80e097808 */ /* 0x000fe20004000100 */
[----:B------:R-:W-:Y:S01]  /*0930*/  FFMA R17, R4, R0, RZ ;  /* 0x0000000004117223 */ /* 0x000fe200000000ff */
[----:B------:R-:W-:-:S03]  /*0940*/  FSETP.GE.AND P0, PT, |R23|, 105615, PT ;  /* 0x47ce47801700780b */ /* 0x000fc60003f06200 */
[----:B------:R-:W-:Y:S01]  /*0950*/  FFMA R5, R4, R5, R9 ;  /* 0x0000000504057223 */ /* 0x000fe20000000009 */
[----:B0-----:R-:W-:-:S03]  /*0960*/  I2FP.F32.S32 R6, R8 ;  /* 0x0000000800067245 */ /* 0x001fc60000201400 */
[----:B------:R-:W-:Y:S02]  /*0970*/  FFMA R17, R17, R5, R0 ;  /* 0x0000000511117223 */ /* 0x000fe40000000000 */
[C---:B------:R-:W-:Y:S02]  /*0980*/  FFMA R7, R6.reuse, -1.5707962512969970703, R23 ;  /* 0xbfc90fda06077823 */ /* 0x040fe40000000017 */
[----:B------:R-:W-:Y:S02]  /*0990*/  @P1 FADD R17, RZ, -R17 ;  /* 0x80000011ff111221 */ /* 0x000fe40000000000 */
[----:B------:R-:W-:-:S04]  /*09a0*/  FFMA R7, R6, -7.5497894158615963534e-08, R7 ;  /* 0xb3a2216806077823 */ /* 0x000fc80000000007 */
[----:B------:R-:W-:Y:S01]  /*09b0*/  FFMA R0, R6, -5.3903029534742383927e-15, R7 ;  /* 0xa7c234c506007823 */ /* 0x000fe20000000007 */
[----:B------:R-:W-:Y:S06]  /*09c0*/  @!P0 BRA `(.L_x_28) ;  /* 0x0000000400548947 */ /* 0x000fec0003800000 */
[----:B------:R-:W-:-:S13]  /*09d0*/  FSETP.NEU.AND P0, PT, |R23|, +INF , PT ;  /* 0x7f8000001700780b */ /* 0x000fda0003f0d200 */
[----:B------:R-:W-:Y:S01]  /*09e0*/  @!P0 FMUL R0, RZ, R23 ;  /* 0x00000017ff008220 */ /* 0x000fe20000400000 */
[----:B------:R-:W-:Y:S01]  /*09f0*/  @!P0 MOV R8, RZ ;  /* 0x000000ff00088202 */ /* 0x000fe20000000f00 */
[----:B------:R-:W-:Y:S06]  /*0a00*/  @!P0 BRA `(.L_x_28) ;  /* 0x0000000400448947 */ /* 0x000fec0003800000 */
[----:B------:R-:W0:Y:S01]  /*0a10*/  LDC.64 R4, c[0x4][RZ] ;  /* 0x01000000ff047b82 */ /* 0x000e220000000a00 */
[----:B------:R-:W-:Y:S01]  /*0a20*/  IMAD.SHL.U32 R0, R23, 0x100, RZ ;  /* 0x0000010017007824 */ /* 0x000fe200078e00ff */
[----:B------:R-:W-:Y:S01]  /*0a30*/  UMOV UR4, URZ ;  /* 0x000000ff00047c82 */ /* 0x000fe20008000000 */
[----:B------:R-:W-:Y:S02]  /*0a40*/  IMAD.MOV.U32 R25, RZ, RZ, RZ ;  /* 0x000000ffff197224 */ /* 0x000fe400078e00ff */
[----:B------:R-:W-:Y:S01]  /*0a50*/  IMAD.MOV.U32 R27, RZ, RZ, RZ ;  /* 0x000000ffff1b7224 */ /* 0x000fe200078e00ff */
[----:B------:R-:W-:-:S07]  /*0a60*/  LOP3.LUT R29, R0, 0x80000000, RZ, 0xfc, !PT ;  /* 0x80000000001d7812 */ /* 0x000fce00078efcff */
.L_x_29:
[----:B0-----:R-:W-:-:S06]  /*0a70*/  IMAD.WIDE.U32 R6, R27, 0x4, R4 ;  /* 0x000000041b067825 */ /* 0x001fcc00078e0004 */
[----:B------:R-:W2:Y:S01]  /*0a80*/  LDG.E.CONSTANT R6, desc[UR6][R6.64] ;  /* 0x0000000606067981 */ /* 0x000ea2000c1e9900 */
[C---:B------:R-:W-:Y:S02]  /*0a90*/  IMAD.SHL.U32 R0, R27.reuse, 0x4, RZ ;  /* 0x000000041b007824 */ /* 0x040fe400078e00ff */
[----:B------:R-:W-:-:S03]  /*0aa0*/  VIADD R27, R27, 0x1 ;  /* 0x000000011b1b7836 */ /* 0x000fc60000000000 */
[C---:B------:R-:W-:Y:S02]  /*0ab0*/  ISETP.EQ.AND P0, PT, R0.reuse, RZ, PT ;  /* 0x000000ff0000720c */ /* 0x040fe40003f02270 */
[C---:B------:R-:W-:Y:S02]  /*0ac0*/  ISETP.EQ.AND P5, PT, R0.reuse, 0x4, PT ;  /* 0x000000040000780c */ /* 0x040fe40003fa2270 */
[C---:B------:R-:W-:Y:S02]  /*0ad0*/  ISETP.EQ.AND P4, PT, R0.reuse, 0x8, PT ;  /* 0x000000080000780c */ /* 0x040fe40003f82270 */
[C---:B------:R-:W-:Y:S02]  /*0ae0*/  ISETP.EQ.AND P3, PT, R0.reuse, 0xc, PT ;  /* 0x0000000c0000780c */ /* 0x040fe40003f62270 */
[C---:B------:R-:W-:Y:S02]  /*0af0*/  ISETP.EQ.AND P2, PT, R0.reuse, 0x10, PT ;  /* 0x000000100000780c */ /* 0x040fe40003f42270 */
[----:B------:R-:W-:Y:S01]  /*0b00*/  ISETP.EQ.AND P1, PT, R0, 0x14, PT ;  /* 0x000000140000780c */ /* 0x000fe20003f22270 */
[----:B--2---:R-:W-:-:S03]  /*0b10*/  IMAD.WIDE.U32 R8, R6, R29, RZ ;  /* 0x0000001d06087225 */ /* 0x004fc600078e00ff */
[----:B------:R-:W-:-:S04]  /*0b20*/  IADD3 R0, P6, PT, R8, R25, RZ ;  /* 0x0000001908007210 */ /* 0x000fc80007fde0ff */
[----:B------:R-:W-:Y:S01]  /*0b30*/  IADD3.X R25, PT, PT, R9, UR4, RZ, P6, !PT ;  /* 0x0000000409197c10 */ /* 0x000fe2000b7fe4ff */
[--C-:B------:R-:W-:Y:S01]  /*0b40*/  @P0 IMAD.MOV.U32 R13, RZ, RZ, R0.reuse ;  /* 0x000000ffff0d0224 */ /* 0x100fe200078e0000 */
[----:B------:R-:W-:Y:S01]  /*0b50*/  ISETP.NE.AND P6, PT, R27, 0x6, PT ;  /* 0x000000061b00780c */ /* 0x000fe20003fc5270 */
[--C-:B------:R-:W-:Y:S01]  /*0b60*/  @P4 IMAD.MOV.U32 R19, RZ, RZ, R0.reuse ;  /* 0x000000ffff134224 */ /* 0x100fe200078e0000 */
[----:B------:R-:W-:Y:S01]  /*0b70*/  @P5 MOV R18, R0 ;  /* 0x0000000000125202 */ /* 0x000fe20000000f00 */
[--C-:B------:R-:W-:Y:S02]  /*0b80*/  @P3 IMAD.MOV.U32 R20, RZ, RZ, R0.reuse ;  /* 0x000000ffff143224 */ /* 0x100fe400078e0000 */
[--C-:B------:R-:W-:Y:S02]  /*0b90*/  @P2 IMAD.MOV.U32 R21, RZ, RZ, R0.reuse ;  /* 0x000000ffff152224 */ /* 0x100fe400078e0000 */
[----:B------:R-:W-:-:S06]  /*0ba0*/  @P1 IMAD.MOV.U32 R22, RZ, RZ, R0 ;  /* 0x000000ffff161224 */ /* 0x000fcc00078e0000 */
[----:B------:R-:W-:Y:S05]  /*0bb0*/  @P6 BRA `(.L_x_29) ;  /* 0xfffffffc00ac6947 */ /* 0x000fea000383ffff */
        /* <DEDUP_REMOVED lines=12> */
[----:B------:R-:W-:Y:S02]  /*0c80*/  @P3 MOV R0, R13 ;  /* 0x0000000d00003202 */ /* 0x000fe40000000f00 */
[C---:B------:R-:W-:Y:S01]  /*0c90*/  ISETP.EQ.AND P3, PT, R6.reuse, -0x4, PT ;  /* 0xfffffffc0600780c */ /* 0x040fe20003f62270 */
[----:B------:R-:W-:Y:S02]  /*0ca0*/  @P4 IMAD.MOV.U32 R4, RZ, RZ, R13 ;  /* 0x000000ffff044224 */ /* 0x000fe400078e000d */
[--C-:B------:R-:W-:Y:S01]  /*0cb0*/  @P4 IMAD.MOV.U32 R0, RZ, RZ, R18.reuse ;  /* 0x000000ffff004224 */ /* 0x100fe200078e0012 */
[----:B------:R-:W-:Y:S01]  /*0cc0*/  ISETP.EQ.AND P4, PT, R6, 0x4, PT ;  /* 0x000000040600780c */ /* 0x000fe20003f82270 */
[----:B------:R-:W-:Y:S02]  /*0cd0*/  @P2 IMAD.MOV.U32 R4, RZ, RZ, R18 ;  /* 0x000000ffff042224 */ /* 0x000fe400078e0012 */
[--C-:B------:R-:W-:Y:S02]  /*0ce0*/  @P2 IMAD.MOV.U32 R0, RZ, RZ, R19.reuse ;  /* 0x000000ffff002224 */ /* 0x100fe400078e0013 */
[----:B------:R-:W-:Y:S01]  /*0cf0*/  @P1 IMAD.MOV.U32 R4, RZ, RZ, R19 ;  /* 0x000000ffff041224 */ /* 0x000fe200078e0013 */
[----:B------:R-:W-:Y:S01]  /*0d00*/  @P0 MOV R4, R20 ;  /* 0x0000001400040202 */ /* 0x000fe20000000f00 */
[----:B------:R-:W-:-:S02]  /*0d10*/  @P1 IMAD.MOV.U32 R0, RZ, RZ, R20 ;  /* 0x000000ffff001224 */ /* 0x000fc400078e0014 */
[--C-:B------:R-:W-:Y:S02]  /*0d20*/  @P0 IMAD.MOV.U32 R0, RZ, RZ, R21.reuse ;  /* 0x000000ffff000224 */ /* 0x100fe400078e0015 */
        /* <DEDUP_REMOVED lines=16> */
.L_x_31:
[----:B------:R-:W-:Y:S05]  /*0e30*/  BSYNC.RECONVERGENT B2 ;  /* 0x0000000000027941 */ /* 0x000fea0003800200 */
.L_x_30:
        /* <DEDUP_REMOVED lines=14> */
.L_x_28:
[----:B------:R-:W-:Y:S05]  /*0f20*/  BSYNC.RECONVERGENT B1 ;  /* 0x0000000000017941 */ /* 0x000fea0003800200 */
.L_x_27:
        /* <DEDUP_REMOVED lines=11> */
[C---:B------:R-:W-:Y:S01]  /*0fe0*/  FFMA R15, R4.reuse, R15, R5 ;  /* 0x0000000f040f7223 */ /* 0x040fe20000000005 */
        /* <DEDUP_REMOVED lines=9> */
.L_x_21:
[----:B------:R-:W-:Y:S05]  /*1080*/  BSYNC.RECONVERGENT B0 ;  /* 0x0000000000007941 */ /* 0x000fea0003800200 */
.L_x_20:
[----:B------:R-:W0:Y:S02]  /*1090*/  LDC.64 R4, c[0x0][0x390] ;  /* 0x0000e400ff047b82 */ /* 0x000e240000000a00 */
[----:B0-----:R-:W-:-:S05]  /*10a0*/  IMAD.WIDE R4, R12, 0x8, R4 ;  /* 0x000000080c047825 */ /* 0x001fca00078e0204 */
[----:B------:R0:W-:Y:S01]  /*10b0*/  STG.E.64 desc[UR6][R4.64], R2 ;  /* 0x0000000204007986 */ /* 0x0001e2000c101b06 */
[----:B------:R-:W-:Y:S06]  /*10c0*/  MEMBAR.SC.GPU ;  /* 0x0000000000007992 */ /* 0x000fec0000002000 */
[----:B------:R-:W-:-:S00]  /*10d0*/  ERRBAR ;  /* 0x00000000000079ab */ /* 0x000fc00000000000 */
[----:B------:R-:W-:Y:S06]  /*10e0*/  CGAERRBAR ;  /* 0x00000000000075ab */ /* 0x000fec0000000000 */
[----:B------:R-:W-:Y:S01]  /*10f0*/  CCTL.IVALL ;  /* 0x00000000ff00798f */ /* 0x000fe20002000000 */
[----:B------:R-:W1:Y:S01]  /*1100*/  S2R R7, SR_LANEID ;  /* 0x0000000000077919 */ /* 0x000e620000000000 */
[----:B------:R-:W-:Y:S01]  /*1110*/  VOTEU.ANY UR4, UPT, PT ;  /* 0x0000000000047886 */ /* 0x000fe200038e0100 */
[----:B0-----:R-:W0:Y:S01]  /*1120*/  LDC.64 R2, c[0x0][0x388] ;  /* 0x0000e200ff027b82 */ /* 0x001e220000000a00 */
[----:B------:R-:W1:Y:S08]  /*1130*/  FLO.U32 R0, UR4 ;  /* 0x0000000400007d00 */ /* 0x000e7000080e0000 */
[----:B------:R-:W0:Y:S01]  /*1140*/  POPC R5, UR4 ;  /* 0x0000000400057d09 */ /* 0x000e220008000000 */
[----:B-1----:R-:W-:-:S13]  /*1150*/  ISETP.EQ.U32.AND P0, PT, R0, R7, PT ;  /* 0x000000070000720c */ /* 0x002fda0003f02070 */
[----:B0-----:R-:W2:Y:S01]  /*1160*/  @P0 ATOMG.E.ADD.STRONG.GPU PT, R3, desc[UR6][R2.64], R5 ;  /* 0x80000005020309a8 */ /* 0x001ea200081ef106 */
[----:B------:R-:W0:Y:S02]  /*1170*/  S2R R4, SR_LTMASK ;  /* 0x0000000000047919 */ /* 0x000e240000003900 */
[----:B0-----:R-:W-:Y:S01]  /*1180*/  LOP3.LUT R4, R4, UR4, RZ, 0xc0, !PT ;  /* 0x0000000404047c12 */ /* 0x001fe2000f8ec0ff */
[----:B------:R-:W0:Y:S03]  /*1190*/  LDCU UR4, c[0x0][0x398] ;  /* 0x00007300ff0477ac */ /* 0x000e260008000800 */
[----:B------:R-:W1:Y:S01]  /*11a0*/  POPC R7, R4 ;  /* 0x0000000400077309 */ /* 0x000e620000000000 */
[----:B--2---:R-:W1:Y:S02]  /*11b0*/  SHFL.IDX PT, R0, R3, R0, 0x1f ;  /* 0x00001f0003007589 */ /* 0x004e6400000e0000 */
[----:B-1----:R-:W-:-:S05]  /*11c0*/  IMAD.IADD R12, R0, 0x1, R7 ;  /* 0x00000001000c7824 */ /* 0x002fca00078e0207 */
[----:B0-----:R-:W-:-:S13]  /*11d0*/  ISETP.GE.AND P0, PT, R12, UR4, PT ;  /* 0x000000040c007c0c */ /* 0x001fda000bf06270 */
[----:B------:R-:W-:Y:S05]  /*11e0*/  @!P0 BRA `(.L_x_33) ;  /* 0xffffffec00c88947 */ /* 0x000fea000383ffff */
[----:B------:R-:W-:Y:S05]  /*11f0*/  EXIT ;  /* 0x000000000000794d */ /* 0x000fea0003800000 */
.L_x_34:
        /* <DEDUP_REMOVED lines=16> */
.L_x_51:


//--------------------- .text._Z13static_kernelPiPdi --------------------------
	.section	.text._Z13static_kernelPiPdi,"ax",@progbits
	.align	128
        .global         _Z13static_kernelPiPdi
        .type           _Z13static_kernelPiPdi,@function
        .size           _Z13static_kernelPiPdi,(.L_x_52 - _Z13static_kernelPiPdi)
        .other          _Z13static_kernelPiPdi,@"STO_CUDA_ENTRY STV_DEFAULT"
_Z13static_kernelPiPdi:
.text._Z13static_kernelPiPdi:
[----:B------:R-:W-:Y:S01]  /*0000*/  LDC R1, c[0x0][0x37c] ;  /* 0x0000df00ff017b82 */ /* 0x000fe20000000800 */
[----:B------:R-:W0:Y:S07]  /*0010*/  S2R R13, SR_TID.X ;  /* 0x00000000000d7919 */ /* 0x000e2e0000002100 */
[----:B------:R-:W0:Y:S01]  /*0020*/  S2UR UR4, SR_CTAID.X ;  /* 0x00000000000479c3 */ /* 0x000e220000002500 */
[----:B------:R-:W1:Y:S07]  /*0030*/  LDCU UR5, c[0x0][0x390] ;  /* 0x00007200ff0577ac */ /* 0x000e6e0008000800 */
[----:B------:R-:W0:Y:S02]  /*0040*/  LDC R12, c[0x0][0x360] ;  /* 0x0000d800ff0c7b82 */ /* 0x000e240000000800 */
[----:B0-----:R-:W-:-:S05]  /*0050*/  IMAD R13, R12, UR4, R13 ;  /* 0x000000040c0d7c24 */ /* 0x001fca000f8e020d */
[----:B-1----:R-:W-:-:S13]  /*0060*/  ISETP.GE.AND P0, PT, R13, UR5, PT ;  /* 0x000000050d007c0c */ /* 0x002fda000bf06270 */
[----:B------:R-:W-:Y:S05]  /*0070*/  @P0 EXIT ;  /* 0x000000000000094d */ /* 0x000fea0003800000 */
[----:B------:R-:W0:Y:S01]  /*0080*/  LDCU UR4, c[0x0][0x370] ;  /* 0x00006e00ff0477ac */ /* 0x000e220008000800 */
[----:B------:R-:W1:Y:S01]  /*0090*/  LDCU.64 UR6, c[0x0][0x358] ;  /* 0x00006b00ff0677ac */ /* 0x000e620008000a00 */
[----:B0-----:R-:W-:-:S07]  /*00a0*/  IMAD R12, R12, UR4, RZ ;  /* 0x000000040c0c7c24 */ /* 0x001fce000f8e02ff */
.L_x_48:
[----:B------:R-:W0:Y:S02]  /*00b0*/  LDC.64 R4, c[0x0][0x380] ;  /* 0x0000e000ff047b82 */ /* 0x000e240000000a00 */
[----:B0-----:R-:W-:-:S06]  /*00c0*/  IMAD.WIDE R4, R13, 0x4, R4 ;  /* 0x000000040d047825 */ /* 0x001fcc00078e0204 */
[----:B-1----:R-:W2:Y:S01]  /*00d0*/  LDG.E R4, desc[UR6][R4.64] ;  /* 0x0000000604047981 */ /* 0x002ea2000c1e1900 */
        /* <DEDUP_REMOVED lines=8> */
.L_x_47:
        /* <DEDUP_REMOVED lines=16> */
[----:B------:R-:W-:Y:S01]  /*0260*/  CS2R R14, SRZ ;  /* 0x00000000000e7805 */ /* 0x000fe2000001ff00 */
[----:B------:R-:W0:Y:S03]  /*0270*/  LDCU.64 UR8, c[0x4][URZ] ;  /* 0x01000000ff0877ac */ /* 0x000e260008000a00 */
[----:B------:R-:W-:Y:S01]  /*0280*/  LOP3.LUT R21, R0, 0x80000000, RZ, 0xfc, !PT ;  /* 0x8000000000157812 */ /* 0x000fe200078efcff */
[----:B------:R-:W-:Y:S01]  /*0290*/  UMOV UR5, URZ ;  /* 0x000000ff00057c82 */ /* 0x000fe20008000000 */
[----:B------:R-:W-:-:S05]  /*02a0*/  UMOV UR4, URZ ;  /* 0x000000ff00047c82 */ /* 0x000fca0008000000 */
.L_x_39:
[----:B0-----:R-:W-:Y:S02]  /*02b0*/  IMAD.U32 R4, RZ, RZ, UR8 ;  /* 0x00000008ff047e24 */ /* 0x001fe4000f8e00ff */
[----:B------:R-:W-:-:S05]  /*02c0*/  IMAD.U32 R5, RZ, RZ, UR9 ;  /* 0x00000009ff057e24 */ /* 0x000fca000f8e00ff */
        /* <DEDUP_REMOVED lines=10> */
[C---:B------:R-:W-:Y:S01]  /*0370*/  ISETP.EQ.AND P5, PT, R14.reuse, 0x14, PT ;  /* 0x000000140e00780c */ /* 0x040fe20003fa2270 */
[----:B------:R-:W-:Y:S02]  /*0380*/  VIADD R14, R14, 0x4 ;  /* 0x000000040e0e7836 */ /* 0x000fe40000000000 */
[----:B--2---:R-:W-:-:S03]  /*0390*/  IMAD.WIDE.U32 R6, R4, R21, RZ ;  /* 0x0000001504067225 */ /* 0x004fc600078e00ff */
[----:B------:R-:W-:-:S04]  /*03a0*/  IADD3 R0, P6, PT, R6, R15, RZ ;  /* 0x0000000f06007210 */ /* 0x000fc80007fde0ff */
[----:B------:R-:W-:Y:S01]  /*03b0*/  IADD3.X R15, PT, PT, R7, UR5, RZ, P6, !PT ;  /* 0x00000005070f7c10 */ /* 0x000fe2000b7fe4ff */
[--C-:B------:R-:W-:Y:S01]  /*03c0*/  @P0 IMAD.MOV.U32 R9, RZ, RZ, R0.reuse ;  /* 0x000000ffff090224 */ /* 0x100fe200078e0000 */
[----:B------:R-:W-:Y:S01]  /*03d0*/  @P1 MOV R20, R0 ;  /* 0x0000000000141202 */ /* 0x000fe20000000f00 */
[--C-:B------:R-:W-:Y:S02]  /*03e0*/  @P2 IMAD.MOV.U32 R19, RZ, RZ, R0.reuse ;  /* 0x000000ffff132224 */ /* 0x100fe400078e0000 */
[--C-:B------:R-:W-:Y:S02]  /*03f0*/  @P3 IMAD.MOV.U32 R18, RZ, RZ, R0.reuse ;  /* 0x000000ffff123224 */ /* 0x100fe400078e0000 */
[--C-:B------:R-:W-:Y:S02]  /*0400*/  @P4 IMAD.MOV.U32 R17, RZ, RZ, R0.reuse ;  /* 0x000000ffff114224 */ /* 0x100fe400078e0000 */
[----:B------:R-:W-:Y:S01]  /*0410*/  @P5 IMAD.MOV.U32 R16, RZ, RZ, R0 ;  /* 0x000000ffff105224 */ /* 0x000fe200078e0000 */
[----:B------:R-:W-:Y:S06]  /*0420*/  BRA.U UP0, `(.L_x_39) ;  /* 0xfffffffd00a07547 */ /* 0x000fec000b83ffff */
[----:B------:R-:W-:Y:S01]  /*0430*/  SHF.R.U32.HI R8, RZ, 0x17, R8 ;  /* 0x00000017ff087819 */ /* 0x000fe20000011608 */
[----:B------:R-:W-:Y:S03]  /*0440*/  BSSY.RECONVERGENT B2, `(.L_x_40) ;  /* 0x0000026000027945 */ /* 0x000fe60003800200 */
[C---:B------:R-:W-:Y:S01]  /*0450*/  LOP3.LUT P6, R7, R8.reuse, 0x1f, RZ, 0xc0, !PT ;  /* 0x0000001f08077812 */ /* 0x040fe200078cc0ff */
[----:B------:R-:W-:-:S05]  /*0460*/  VIADD R0, R8, 0xffffff80 ;  /* 0xffffff8008007836 */ /* 0x000fca0000000000 */
[----:B------:R-:W-:-:S04]  /*0470*/  SHF.R.U32.HI R0, RZ, 0x5, R0 ;  /* 0x00000005ff007819 */ /* 0x000fc80000011600 */
[----:B------:R-:W-:-:S04]  /*0480*/  LEA R6, -R0, RZ, 0x2 ;  /* 0x000000ff00067211 */ /* 0x000fc800078e11ff */
        /* <DEDUP_REMOVED lines=27> */
[----:B------:R-:W-:Y:S02]  /*0640*/  ISETP.EQ.AND P0, PT, R6, 0x8, PT ;  /* 0x000000080600780c */ /* 0x000fe40003f02270 */
[----:B------:R-:W-:Y:S01]  /*0650*/  @P3 MOV R5, R18 ;  /* 0x0000001200053202 */ /* 0x000fe20000000f00 */
[----:B------:R-:W-:Y:S02]  /*0660*/  @P5 IMAD.MOV.U32 R5, RZ, RZ, R17 ;  /* 0x000000ffff055224 */ /* 0x000fe400078e0011 */
[----:B------:R-:W-:-:S08]  /*0670*/  @P4 IMAD.MOV.U32 R5, RZ, RZ, R16 ;  /* 0x000000ffff054224 */ /* 0x000fd000078e0010 */
[----:B------:R-:W-:-:S05]  /*0680*/  @P0 IMAD.MOV.U32 R5, RZ, RZ, R15 ;  /* 0x000000ffff050224 */ /* 0x000fca00078e000f */
[----:B------:R-:W-:-:S07]  /*0690*/  SHF.L.W.U32.HI R4, R5, R7, R4 ;  /* 0x0000000705047219 */ /* 0x000fce0000010e04 */
.L_x_41:
[----:B------:R-:W-:Y:S05]  /*06a0*/  BSYNC.RECONVERGENT B2 ;  /* 0x0000000000027941 */ /* 0x000fea0003800200 */
.L_x_40:
        /* <DEDUP_REMOVED lines=14> */
.L_x_38:
[----:B------:R-:W-:Y:S05]  /*0790*/  BSYNC.RECONVERGENT B1 ;  /* 0x0000000000017941 */ /* 0x000fea0003800200 */
.L_x_37:
[----:B------:R-:W-:Y:S01]  /*07a0*/  FMUL R22, R22, 0.00019999999494757503271 ;  /* 0x3951b71716167820 */ /* 0x000fe20000400000 */
[----:B------:R-:W-:Y:S02]  /*07b0*/  IMAD.MOV.U32 R14, RZ, RZ, 0x37cbac00 ;  /* 0x37cbac00ff0e7424 */ /* 0x000fe400078e00ff */
[----:B------:R-:W-:Y:S01]  /*07c0*/  FMUL R5, R21, R21 ;  /* 0x0000001515057220 */ /* 0x000fe20000400000 */
[----:B------:R-:W-:Y:S01]  /*07d0*/  LOP3.LUT R6, R0, 0x1, RZ, 0xc0, !PT ;  /* 0x0000000100067812 */ /* 0x000fe200078ec0ff */
[----:B------:R-:W-:Y:S01]  /*07e0*/  FMUL R23, R22, 0.63661974668502807617 ;  /* 0x3f22f98316177820 */ /* 0x000fe20000400000 */
[----:B------:R-:W-:Y:S01]  /*07f0*/  MOV R15, 0x3d2aaabb ;  /* 0x3d2aaabb000f7802 */ /* 0x000fe20000000f00 */
        /* <DEDUP_REMOVED lines=23> */
[----:B------:R-:W-:Y:S01]  /*0970*/  @!P0 IMAD.MOV.U32 R23, RZ, RZ, RZ ;  /* 0x000000ffff178224 */ /* 0x000fe200078e00ff */
[----:B------:R-:W-:Y:S06]  /*0980*/  @!P0 BRA `(.L_x_43) ;  /* 0x0000000400448947 */ /* 0x000fec0003800000 */
[----:B------:R-:W-:Y:S01]  /*0990*/  IMAD.SHL.U32 R0, R22, 0x100, RZ ;  /* 0x0000010016007824 */ /* 0x000fe200078e00ff */
[----:B------:R-:W-:Y:S01]  /*09a0*/  UMOV UR4, URZ ;  /* 0x000000ff00047c82 */ /* 0x000fe20008000000 */
[----:B------:R-:W-:Y:S02]  /*09b0*/  IMAD.MOV.U32 R23, RZ, RZ, RZ ;  /* 0x000000ffff177224 */ /* 0x000fe400078e00ff */
[----:B------:R-:W-:Y:S01]  /*09c0*/  IMAD.MOV.U32 R25, RZ, RZ, RZ ;  /* 0x000000ffff197224 */ /* 0x000fe200078e00ff */
[----:B------:R-:W-:-:S07]  /*09d0*/  LOP3.LUT R27, R0, 0x80000000, RZ, 0xfc, !PT ;  /* 0x80000000001b7812 */ /* 0x000fce00078efcff */
.L_x_44:
[----:B------:R-:W0:Y:S02]  /*09e0*/  LDC.64 R4, c[0x4][RZ] ;  /* 0x01000000ff047b82 */ /* 0x000e240000000a00 */
[----:B0-----:R-:W-:-:S06]  /*09f0*/  IMAD.WIDE.U32 R4, R25, 0x4, R4 ;  /* 0x0000000419047825 */ /* 0x001fcc00078e0004 */
[----:B------:R-:W2:Y:S01]  /*0a00*/  LDG.E.CONSTANT R4, desc[UR6][R4.64] ;  /* 0x0000000604047981 */ /* 0x000ea2000c1e9900 */
[C---:B------:R-:W-:Y:S01]  /*0a10*/  SHF.L.U32 R0, R25.reuse, 0x2, RZ ;  /* 0x0000000219007819 */ /* 0x040fe200000006ff */
        /* <DEDUP_REMOVED lines=57> */
.L_x_46:
[----:B------:R-:W-:Y:S05]  /*0db0*/  BSYNC.RECONVERGENT B2 ;  /* 0x0000000000027941 */ /* 0x000fea0003800200 */
.L_x_45:
        /* <DEDUP_REMOVED lines=14> */
.L_x_43:
[----:B------:R-:W-:Y:S05]  /*0ea0*/  BSYNC.RECONVERGENT B1 ;  /* 0x0000000000017941 */ /* 0x000fea0003800200 */
.L_x_42:
        /* <DEDUP_REMOVED lines=21> */
.L_x_36:
[----:B------:R-:W-:Y:S05]  /*1000*/  BSYNC.RECONVERGENT B0 ;  /* 0x0000000000007941 */ /* 0x000fea0003800200 */
.L_x_35:
[----:B------:R-:W0:Y:S01]  /*1010*/  LDC.64 R4, c[0x0][0x388] ;  /* 0x0000e200ff047b82 */ /* 0x000e220000000a00 */
[----:B------:R-:W1:Y:S01]  /*1020*/  LDCU UR4, c[0x0][0x390] ;  /* 0x00007200ff0477ac */ /* 0x000e620008000800 */
[----:B0-----:R-:W-:-:S04]  /*1030*/  IMAD.WIDE R4, R13, 0x8, R4 ;  /* 0x000000080d047825 */ /* 0x001fc800078e0204 */
[----:B------:R-:W-:Y:S01]  /*1040*/  IMAD.IADD R13, R12, 0x1, R13 ;  /* 0x000000010c0d7824 */ /* 0x000fe200078e020d */
[----:B------:R0:W-:Y:S04]  /*1050*/  STG.E.64 desc[UR6][R4.64], R2 ;  /* 0x0000000204007986 */ /* 0x0001e8000c101b06 */
[----:B-1----:R-:W-:-:S13]  /*1060*/  ISETP.GE.AND P0, PT, R13, UR4, PT ;  /* 0x000000040d007c0c */ /* 0x002fda000bf06270 */
[----:B0-----:R-:W-:Y:S05]  /*1070*/  @!P0 BRA `(.L_x_48) ;  /* 0xfffffff0000c8947 */ /* 0x001fea000383ffff */
[----:B------:R-:W-:Y:S05]  /*1080*/  EXIT ;  /* 0x000000000000794d */ /* 0x000fea0003800000 */
.L_x_49:
        /* <DEDUP_REMOVED lines=15> */
.L_x_52:


//--------------------- .nv.global.init           --------------------------
	.section	.nv.global.init,"aw",@progbits
	.align	4
.nv.global.init:
	.type		__cudart_i2opi_f,@object
	.size		__cudart_i2opi_f,(.L_0 - __cudart_i2opi_f)
__cudart_i2opi_f:
        /*0000*/ 	.byte	0x41, 0x90, 0x43, 0x3c, 0x99, 0x95, 0x62, 0xdb, 0xc0, 0xdd, 0x34, 0xf5, 0xd1, 0x57, 0x27, 0xfc
        /*0010*/ 	.byte	0x29, 0x15, 0x44, 0x4e, 0x6e, 0x83, 0xf9, 0xa2
.L_0:


//--------------------- .nv.shared.reserved.0     --------------------------
	.section	.nv.shared.reserved.0,"aw",@nobits
	.weak		__nv_reservedSMEM_offset_0_alias
	.size		__nv_reservedSMEM_offset_0_alias, 0, 64
	.other		__nv_reservedSMEM_offset_0_alias,@"STO_CUDA_RESERVED_SHARED STV_DEFAULT"
__nv_reservedSMEM_offset_0_alias:
	.zero		0
	.zero		64


//--------------------- .nv.constant0._Z19hierarchical_kernelPiS_Pdi --------------------------
	.section	.nv.constant0._Z19hierarchical_kernelPiS_Pdi,"a",@progbits
	.sectionflags	@""
	.align	4
.nv.constant0._Z19hierarchical_kernelPiS_Pdi:
	.zero		924


//--------------------- .nv.constant0._Z14dynamic_kernelPiS_Pdi --------------------------
	.section	.nv.constant0._Z14dynamic_kernelPiS_Pdi,"a",@progbits
	.sectionflags	@""
	.align	4
.nv.constant0._Z14dynamic_kernelPiS_Pdi:
	.zero		924


//--------------------- .nv.constant0._Z13static_kernelPiPdi --------------------------
	.section	.nv.constant0._Z13static_kernelPiPdi,"a",@progbits
	.sectionflags	@""
	.align	4
.nv.constant0._Z13static_kernelPiPdi:
	.zero		916


//--------------------- SYMBOLS --------------------------

	.type		.nv.reservedSmem.offset0,@object
	.size		.nv.reservedSmem.offset0,0x4
